//
// Generated by NVIDIA NVVM Compiler
//
// Compiler Build ID: CL-36424714
// Cuda compilation tools, release 13.0, V13.0.88
// Based on NVVM 20.0.0
//

.version 9.0
.target sm_100
.address_size 64

	// .globl	_ZN3cub18CUB_300001_SM_10006detail11EmptyKernelIvEEvv
.global .align 1 .b8 _ZN34_INTERNAL_b17d8b95_4_k_cu_1bfc1b364cuda3std3__45__cpo5beginE[1];
.global .align 1 .b8 _ZN34_INTERNAL_b17d8b95_4_k_cu_1bfc1b364cuda3std3__45__cpo3endE[1];
.global .align 1 .b8 _ZN34_INTERNAL_b17d8b95_4_k_cu_1bfc1b364cuda3std3__45__cpo6cbeginE[1];
.global .align 1 .b8 _ZN34_INTERNAL_b17d8b95_4_k_cu_1bfc1b364cuda3std3__45__cpo4cendE[1];
.global .align 1 .b8 _ZN34_INTERNAL_b17d8b95_4_k_cu_1bfc1b364cuda3std3__45__cpo6rbeginE[1];
.global .align 1 .b8 _ZN34_INTERNAL_b17d8b95_4_k_cu_1bfc1b364cuda3std3__45__cpo4rendE[1];
.global .align 1 .b8 _ZN34_INTERNAL_b17d8b95_4_k_cu_1bfc1b364cuda3std3__45__cpo7crbeginE[1];
.global .align 1 .b8 _ZN34_INTERNAL_b17d8b95_4_k_cu_1bfc1b364cuda3std3__45__cpo5crendE[1];
.global .align 1 .b8 _ZN34_INTERNAL_b17d8b95_4_k_cu_1bfc1b364cuda3std3__436_GLOBAL__N__b17d8b95_4_k_cu_1bfc1b366ignoreE[1];
.global .align 1 .b8 _ZN34_INTERNAL_b17d8b95_4_k_cu_1bfc1b364cuda3std3__419piecewise_constructE[1];
.global .align 1 .b8 _ZN34_INTERNAL_b17d8b95_4_k_cu_1bfc1b364cuda3std3__48in_placeE[1];
.global .align 1 .b8 _ZN34_INTERNAL_b17d8b95_4_k_cu_1bfc1b364cuda3std3__420unreachable_sentinelE[1];
.global .align 1 .b8 _ZN34_INTERNAL_b17d8b95_4_k_cu_1bfc1b364cuda3std3__47nulloptE[1];
.global .align 1 .b8 _ZN34_INTERNAL_b17d8b95_4_k_cu_1bfc1b364cuda3std3__48unexpectE[1];
.global .align 1 .b8 _ZN34_INTERNAL_b17d8b95_4_k_cu_1bfc1b364cuda3std6ranges3__45__cpo4swapE[1];
.global .align 1 .b8 _ZN34_INTERNAL_b17d8b95_4_k_cu_1bfc1b364cuda3std6ranges3__45__cpo9iter_moveE[1];
.global .align 1 .b8 _ZN34_INTERNAL_b17d8b95_4_k_cu_1bfc1b364cuda3std6ranges3__45__cpo5beginE[1];
.global .align 1 .b8 _ZN34_INTERNAL_b17d8b95_4_k_cu_1bfc1b364cuda3std6ranges3__45__cpo3endE[1];
.global .align 1 .b8 _ZN34_INTERNAL_b17d8b95_4_k_cu_1bfc1b364cuda3std6ranges3__45__cpo6cbeginE[1];
.global .align 1 .b8 _ZN34_INTERNAL_b17d8b95_4_k_cu_1bfc1b364cuda3std6ranges3__45__cpo4cendE[1];
.global .align 1 .b8 _ZN34_INTERNAL_b17d8b95_4_k_cu_1bfc1b364cuda3std6ranges3__45__cpo7advanceE[1];
.global .align 1 .b8 _ZN34_INTERNAL_b17d8b95_4_k_cu_1bfc1b364cuda3std6ranges3__45__cpo9iter_swapE[1];
.global .align 1 .b8 _ZN34_INTERNAL_b17d8b95_4_k_cu_1bfc1b364cuda3std6ranges3__45__cpo4nextE[1];
.global .align 1 .b8 _ZN34_INTERNAL_b17d8b95_4_k_cu_1bfc1b364cuda3std6ranges3__45__cpo4prevE[1];
.global .align 1 .b8 _ZN34_INTERNAL_b17d8b95_4_k_cu_1bfc1b364cuda3std6ranges3__45__cpo4dataE[1];
.global .align 1 .b8 _ZN34_INTERNAL_b17d8b95_4_k_cu_1bfc1b364cuda3std6ranges3__45__cpo5cdataE[1];
.global .align 1 .b8 _ZN34_INTERNAL_b17d8b95_4_k_cu_1bfc1b364cuda3std6ranges3__45__cpo4sizeE[1];
.global .align 1 .b8 _ZN34_INTERNAL_b17d8b95_4_k_cu_1bfc1b364cuda3std6ranges3__45__cpo5ssizeE[1];
.global .align 1 .b8 _ZN34_INTERNAL_b17d8b95_4_k_cu_1bfc1b364cuda3std6ranges3__45__cpo8distanceE[1];
.global .align 1 .b8 _ZN34_INTERNAL_b17d8b95_4_k_cu_1bfc1b366thrust24THRUST_300001_SM_1000_NS8cuda_cub3parE[1];
.global .align 1 .b8 _ZN34_INTERNAL_b17d8b95_4_k_cu_1bfc1b366thrust24THRUST_300001_SM_1000_NS8cuda_cub10par_nosyncE[1];
.global .align 1 .b8 _ZN34_INTERNAL_b17d8b95_4_k_cu_1bfc1b366thrust24THRUST_300001_SM_1000_NS6system6detail10sequential3seqE[1];
.global .align 1 .b8 _ZN34_INTERNAL_b17d8b95_4_k_cu_1bfc1b366thrust24THRUST_300001_SM_1000_NS12placeholders2_1E[1];
.global .align 1 .b8 _ZN34_INTERNAL_b17d8b95_4_k_cu_1bfc1b366thrust24THRUST_300001_SM_1000_NS12placeholders2_2E[1];
.global .align 1 .b8 _ZN34_INTERNAL_b17d8b95_4_k_cu_1bfc1b366thrust24THRUST_300001_SM_1000_NS12placeholders2_3E[1];
.global .align 1 .b8 _ZN34_INTERNAL_b17d8b95_4_k_cu_1bfc1b366thrust24THRUST_300001_SM_1000_NS12placeholders2_4E[1];
.global .align 1 .b8 _ZN34_INTERNAL_b17d8b95_4_k_cu_1bfc1b366thrust24THRUST_300001_SM_1000_NS12placeholders2_5E[1];
.global .align 1 .b8 _ZN34_INTERNAL_b17d8b95_4_k_cu_1bfc1b366thrust24THRUST_300001_SM_1000_NS12placeholders2_6E[1];
.global .align 1 .b8 _ZN34_INTERNAL_b17d8b95_4_k_cu_1bfc1b366thrust24THRUST_300001_SM_1000_NS12placeholders2_7E[1];
.global .align 1 .b8 _ZN34_INTERNAL_b17d8b95_4_k_cu_1bfc1b366thrust24THRUST_300001_SM_1000_NS12placeholders2_8E[1];
.global .align 1 .b8 _ZN34_INTERNAL_b17d8b95_4_k_cu_1bfc1b366thrust24THRUST_300001_SM_1000_NS12placeholders2_9E[1];
.global .align 1 .b8 _ZN34_INTERNAL_b17d8b95_4_k_cu_1bfc1b366thrust24THRUST_300001_SM_1000_NS12placeholders3_10E[1];
.global .align 1 .b8 _ZN34_INTERNAL_b17d8b95_4_k_cu_1bfc1b366thrust24THRUST_300001_SM_1000_NS3seqE[1];

.visible .entry _ZN3cub18CUB_300001_SM_10006detail11EmptyKernelIvEEvv()
{


	ret;

}
	// .globl	_ZN3cub18CUB_300001_SM_10006detail9transform16transform_kernelINS2_10policy_hubILb1EN4cuda3std3__45tupleIJN6thrust24THRUST_300001_SM_1000_NS6detail15normal_iteratorINSA_10device_ptrIfEEEESF_EEEE10policy1000Ei13saxpy_functorSF_JPfSK_EEEvT0_iT1_T2_DpNS2_10kernel_argIT3_EE
.visible .entry _ZN3cub18CUB_300001_SM_10006detail9transform16transform_kernelINS2_10policy_hubILb1EN4cuda3std3__45tupleIJN6thrust24THRUST_300001_SM_1000_NS6detail15normal_iteratorINSA_10device_ptrIfEEEESF_EEEE10policy1000Ei13saxpy_functorSF_JPfSK_EEEvT0_iT1_T2_DpNS2_10kernel_argIT3_EE(
	.param .u32 _ZN3cub18CUB_300001_SM_10006detail9transform16transform_kernelINS2_10policy_hubILb1EN4cuda3std3__45tupleIJN6thrust24THRUST_300001_SM_1000_NS6detail15normal_iteratorINSA_10device_ptrIfEEEESF_EEEE10policy1000Ei13saxpy_functorSF_JPfSK_EEEvT0_iT1_T2_DpNS2_10kernel_argIT3_EE_param_0,
	.param .u32 _ZN3cub18CUB_300001_SM_10006detail9transform16transform_kernelINS2_10policy_hubILb1EN4cuda3std3__45tupleIJN6thrust24THRUST_300001_SM_1000_NS6detail15normal_iteratorINSA_10device_ptrIfEEEESF_EEEE10policy1000Ei13saxpy_functorSF_JPfSK_EEEvT0_iT1_T2_DpNS2_10kernel_argIT3_EE_param_1,
	.param .align 4 .b8 _ZN3cub18CUB_300001_SM_10006detail9transform16transform_kernelINS2_10policy_hubILb1EN4cuda3std3__45tupleIJN6thrust24THRUST_300001_SM_1000_NS6detail15normal_iteratorINSA_10device_ptrIfEEEESF_EEEE10policy1000Ei13saxpy_functorSF_JPfSK_EEEvT0_iT1_T2_DpNS2_10kernel_argIT3_EE_param_2[4],
	.param .align 8 .b8 _ZN3cub18CUB_300001_SM_10006detail9transform16transform_kernelINS2_10policy_hubILb1EN4cuda3std3__45tupleIJN6thrust24THRUST_300001_SM_1000_NS6detail15normal_iteratorINSA_10device_ptrIfEEEESF_EEEE10policy1000Ei13saxpy_functorSF_JPfSK_EEEvT0_iT1_T2_DpNS2_10kernel_argIT3_EE_param_3[8],
	.param .align 8 .b8 _ZN3cub18CUB_300001_SM_10006detail9transform16transform_kernelINS2_10policy_hubILb1EN4cuda3std3__45tupleIJN6thrust24THRUST_300001_SM_1000_NS6detail15normal_iteratorINSA_10device_ptrIfEEEESF_EEEE10policy1000Ei13saxpy_functorSF_JPfSK_EEEvT0_iT1_T2_DpNS2_10kernel_argIT3_EE_param_4[16],
	.param .align 8 .b8 _ZN3cub18CUB_300001_SM_10006detail9transform16transform_kernelINS2_10policy_hubILb1EN4cuda3std3__45tupleIJN6thrust24THRUST_300001_SM_1000_NS6detail15normal_iteratorINSA_10device_ptrIfEEEESF_EEEE10policy1000Ei13saxpy_functorSF_JPfSK_EEEvT0_iT1_T2_DpNS2_10kernel_argIT3_EE_param_5[16]
)
.maxntid 128
{
	.reg .pred 	%p<38>;
	.reg .b32 	%r<81>;
	.reg .b32 	%f<93>;
	.reg .b64 	%rd<97>;

	ld.param.f32 	%f2, [_ZN3cub18CUB_300001_SM_10006detail9transform16transform_kernelINS2_10policy_hubILb1EN4cuda3std3__45tupleIJN6thrust24THRUST_300001_SM_1000_NS6detail15normal_iteratorINSA_10device_ptrIfEEEESF_EEEE10policy1000Ei13saxpy_functorSF_JPfSK_EEEvT0_iT1_T2_DpNS2_10kernel_argIT3_EE_param_2];
	ld.param.u32 	%r45, [_ZN3cub18CUB_300001_SM_10006detail9transform16transform_kernelINS2_10policy_hubILb1EN4cuda3std3__45tupleIJN6thrust24THRUST_300001_SM_1000_NS6detail15normal_iteratorINSA_10device_ptrIfEEEESF_EEEE10policy1000Ei13saxpy_functorSF_JPfSK_EEEvT0_iT1_T2_DpNS2_10kernel_argIT3_EE_param_0];
	ld.param.u64 	%rd27, [_ZN3cub18CUB_300001_SM_10006detail9transform16transform_kernelINS2_10policy_hubILb1EN4cuda3std3__45tupleIJN6thrust24THRUST_300001_SM_1000_NS6detail15normal_iteratorINSA_10device_ptrIfEEEESF_EEEE10policy1000Ei13saxpy_functorSF_JPfSK_EEEvT0_iT1_T2_DpNS2_10kernel_argIT3_EE_param_5];
	ld.param.u64 	%rd25, [_ZN3cub18CUB_300001_SM_10006detail9transform16transform_kernelINS2_10policy_hubILb1EN4cuda3std3__45tupleIJN6thrust24THRUST_300001_SM_1000_NS6detail15normal_iteratorINSA_10device_ptrIfEEEESF_EEEE10policy1000Ei13saxpy_functorSF_JPfSK_EEEvT0_iT1_T2_DpNS2_10kernel_argIT3_EE_param_4];
	ld.param.u64 	%rd29, [_ZN3cub18CUB_300001_SM_10006detail9transform16transform_kernelINS2_10policy_hubILb1EN4cuda3std3__45tupleIJN6thrust24THRUST_300001_SM_1000_NS6detail15normal_iteratorINSA_10device_ptrIfEEEESF_EEEE10policy1000Ei13saxpy_functorSF_JPfSK_EEEvT0_iT1_T2_DpNS2_10kernel_argIT3_EE_param_3];
	ld.param.u32 	%r44, [_ZN3cub18CUB_300001_SM_10006detail9transform16transform_kernelINS2_10policy_hubILb1EN4cuda3std3__45tupleIJN6thrust24THRUST_300001_SM_1000_NS6detail15normal_iteratorINSA_10device_ptrIfEEEESF_EEEE10policy1000Ei13saxpy_functorSF_JPfSK_EEEvT0_iT1_T2_DpNS2_10kernel_argIT3_EE_param_1];
	cvta.to.global.u64 	%rd1, %rd29;
	cvta.to.global.u64 	%rd2, %rd25;
	cvta.to.global.u64 	%rd3, %rd27;
	shl.b32 	%r1, %r44, 7;
	mov.u32 	%r46, %ctaid.x;
	mul.lo.s32 	%r2, %r1, %r46;
	sub.s32 	%r3, %r45, %r2;
	min.s32 	%r4, %r1, %r3;
	shl.b32 	%r5, %r4, 2;
	mov.u32 	%r6, %tid.x;
	shl.b32 	%r71, %r6, 7;
	setp.ge.s32 	%p1, %r71, %r5;
	@%p1 bra 	$L__BB1_5;
	mul.wide.u32 	%rd4, %r6, 128;
	add.s64 	%rd30, %rd2, %rd4;
	mul.wide.s32 	%rd5, %r2, 4;
	add.s64 	%rd94, %rd30, %rd5;
	mov.u32 	%r70, %r71;
$L__BB1_2:
	.pragma "nounroll";
	// begin inline asm
	prefetch.global.L2 [%rd94];
	// end inline asm
	add.s32 	%r70, %r70, 16384;
	add.s64 	%rd94, %rd94, 16384;
	setp.lt.s32 	%p2, %r70, %r5;
	@%p2 bra 	$L__BB1_2;
	add.s64 	%rd32, %rd3, %rd4;
	add.s64 	%rd95, %rd32, %rd5;
$L__BB1_4:
	.pragma "nounroll";
	// begin inline asm
	prefetch.global.L2 [%rd95];
	// end inline asm
	add.s32 	%r71, %r71, 16384;
	add.s64 	%rd95, %rd95, 16384;
	setp.lt.s32 	%p3, %r71, %r5;
	@%p3 bra 	$L__BB1_4;
$L__BB1_5:
	mul.wide.s32 	%rd96, %r2, 4;
	add.s64 	%rd12, %rd2, %rd96;
	add.s64 	%rd13, %rd3, %rd96;
	add.s64 	%rd14, %rd1, %rd96;
	setp.gt.s32 	%p4, %r1, %r3;
	@%p4 bra 	$L__BB1_18;
	setp.lt.s32 	%p5, %r44, 1;
	@%p5 bra 	$L__BB1_59;
	and.b32  	%r12, %r44, 7;
	setp.lt.u32 	%p6, %r44, 8;
	mov.b32 	%r79, 0;
	@%p6 bra 	$L__BB1_10;
	and.b32  	%r48, %r44, 2147483640;
	neg.s32 	%r73, %r48;
	mul.wide.u32 	%rd35, %r6, 4;
	add.s64 	%rd15, %rd1, %rd35;
	add.s64 	%rd36, %rd96, 1536;
	add.s64 	%rd17, %rd2, %rd36;
	add.s32 	%r72, %r6, 128;
	add.s64 	%rd18, %rd3, %rd36;
	add.s64 	%rd19, %rd1, %rd36;
$L__BB1_9:
	.pragma "nounroll";
	and.b32  	%r79, %r44, 2147483640;
	mul.wide.s32 	%rd37, %r72, 4;
	add.s64 	%rd38, %rd17, %rd37;
	add.s64 	%rd39, %rd18, %rd37;
	add.s64 	%rd40, %rd19, %rd37;
	cvta.to.global.u64 	%rd41, %rd25;
	mul.wide.u32 	%rd42, %r6, 4;
	add.s64 	%rd43, %rd41, %rd42;
	add.s64 	%rd44, %rd43, %rd96;
	ld.global.f32 	%f3, [%rd44];
	cvta.to.global.u64 	%rd45, %rd27;
	add.s64 	%rd46, %rd45, %rd42;
	add.s64 	%rd47, %rd46, %rd96;
	ld.global.f32 	%f4, [%rd47];
	fma.rn.f32 	%f5, %f2, %f3, %f4;
	add.s64 	%rd48, %rd15, %rd96;
	st.global.f32 	[%rd48], %f5;
	ld.global.f32 	%f6, [%rd38+-1536];
	ld.global.f32 	%f7, [%rd39+-1536];
	fma.rn.f32 	%f8, %f2, %f6, %f7;
	st.global.f32 	[%rd40+-1536], %f8;
	ld.global.f32 	%f9, [%rd38+-1024];
	ld.global.f32 	%f10, [%rd39+-1024];
	fma.rn.f32 	%f11, %f2, %f9, %f10;
	st.global.f32 	[%rd40+-1024], %f11;
	ld.global.f32 	%f12, [%rd38+-512];
	ld.global.f32 	%f13, [%rd39+-512];
	fma.rn.f32 	%f14, %f2, %f12, %f13;
	st.global.f32 	[%rd40+-512], %f14;
	ld.global.f32 	%f15, [%rd38];
	ld.global.f32 	%f16, [%rd39];
	fma.rn.f32 	%f17, %f2, %f15, %f16;
	st.global.f32 	[%rd40], %f17;
	ld.global.f32 	%f18, [%rd38+512];
	ld.global.f32 	%f19, [%rd39+512];
	fma.rn.f32 	%f20, %f2, %f18, %f19;
	st.global.f32 	[%rd40+512], %f20;
	ld.global.f32 	%f21, [%rd38+1024];
	ld.global.f32 	%f22, [%rd39+1024];
	fma.rn.f32 	%f23, %f2, %f21, %f22;
	st.global.f32 	[%rd40+1024], %f23;
	ld.global.f32 	%f24, [%rd38+1536];
	ld.global.f32 	%f25, [%rd39+1536];
	fma.rn.f32 	%f26, %f2, %f24, %f25;
	st.global.f32 	[%rd40+1536], %f26;
	add.s32 	%r73, %r73, 8;
	add.s64 	%rd96, %rd96, 4096;
	add.s32 	%r72, %r72, 1024;
	setp.eq.s32 	%p7, %r73, 0;
	@%p7 bra 	$L__BB1_10;
	bra.uni 	$L__BB1_9;
$L__BB1_10:
	setp.eq.s32 	%p8, %r12, 0;
	@%p8 bra 	$L__BB1_59;
	and.b32  	%r39, %r44, 3;
	setp.lt.u32 	%p9, %r12, 4;
	@%p9 bra 	$L__BB1_13;
	shl.b32 	%r49, %r79, 7;
	add.s32 	%r50, %r49, %r6;
	mul.wide.s32 	%rd49, %r50, 4;
	add.s64 	%rd50, %rd12, %rd49;
	ld.global.f32 	%f27, [%rd50];
	add.s64 	%rd51, %rd13, %rd49;
	ld.global.f32 	%f28, [%rd51];
	fma.rn.f32 	%f29, %f2, %f27, %f28;
	add.s64 	%rd52, %rd14, %rd49;
	st.global.f32 	[%rd52], %f29;
	ld.global.f32 	%f30, [%rd50+512];
	ld.global.f32 	%f31, [%rd51+512];
	fma.rn.f32 	%f32, %f2, %f30, %f31;
	st.global.f32 	[%rd52+512], %f32;
	ld.global.f32 	%f33, [%rd50+1024];
	ld.global.f32 	%f34, [%rd51+1024];
	fma.rn.f32 	%f35, %f2, %f33, %f34;
	st.global.f32 	[%rd52+1024], %f35;
	ld.global.f32 	%f36, [%rd50+1536];
	ld.global.f32 	%f37, [%rd51+1536];
	fma.rn.f32 	%f38, %f2, %f36, %f37;
	st.global.f32 	[%rd52+1536], %f38;
	add.s32 	%r79, %r79, 4;
$L__BB1_13:
	setp.eq.s32 	%p10, %r39, 0;
	@%p10 bra 	$L__BB1_59;
	setp.eq.s32 	%p11, %r39, 1;
	@%p11 bra 	$L__BB1_16;
	shl.b32 	%r51, %r79, 7;
	add.s32 	%r52, %r51, %r6;
	mul.wide.s32 	%rd53, %r52, 4;
	add.s64 	%rd54, %rd12, %rd53;
	ld.global.f32 	%f39, [%rd54];
	add.s64 	%rd55, %rd13, %rd53;
	ld.global.f32 	%f40, [%rd55];
	fma.rn.f32 	%f41, %f2, %f39, %f40;
	add.s64 	%rd56, %rd14, %rd53;
	st.global.f32 	[%rd56], %f41;
	ld.global.f32 	%f42, [%rd54+512];
	ld.global.f32 	%f43, [%rd55+512];
	fma.rn.f32 	%f44, %f2, %f42, %f43;
	st.global.f32 	[%rd56+512], %f44;
	add.s32 	%r79, %r79, 2;
$L__BB1_16:
	and.b32  	%r53, %r44, 1;
	setp.eq.b32 	%p12, %r53, 1;
	not.pred 	%p13, %p12;
	@%p13 bra 	$L__BB1_59;
	shl.b32 	%r54, %r79, 7;
	add.s32 	%r55, %r54, %r6;
	mul.wide.s32 	%rd57, %r55, 4;
	add.s64 	%rd58, %rd12, %rd57;
	ld.global.f32 	%f45, [%rd58];
	add.s64 	%rd59, %rd13, %rd57;
	ld.global.f32 	%f46, [%rd59];
	fma.rn.f32 	%f47, %f2, %f45, %f46;
	add.s64 	%rd60, %rd14, %rd57;
	st.global.f32 	[%rd60], %f47;
	bra.uni 	$L__BB1_59;
$L__BB1_18:
	setp.lt.s32 	%p14, %r44, 1;
	@%p14 bra 	$L__BB1_59;
	and.b32  	%r15, %r44, 7;
	setp.lt.u32 	%p15, %r44, 8;
	mov.b32 	%r75, 0;
	@%p15 bra 	$L__BB1_38;
	and.b32  	%r75, %r44, 2147483640;
	mov.b32 	%r74, 0;
$L__BB1_21:
	.pragma "nounroll";
	shl.b32 	%r58, %r74, 7;
	add.s32 	%r23, %r58, %r6;
	setp.ge.s32 	%p16, %r23, %r4;
	@%p16 bra 	$L__BB1_23;
	mul.wide.u32 	%rd61, %r23, 4;
	add.s64 	%rd62, %rd12, %rd61;
	ld.global.f32 	%f48, [%rd62];
	add.s64 	%rd63, %rd13, %rd61;
	ld.global.f32 	%f49, [%rd63];
	fma.rn.f32 	%f50, %f2, %f48, %f49;
	add.s64 	%rd64, %rd14, %rd61;
	st.global.f32 	[%rd64], %f50;
$L__BB1_23:
	add.s32 	%r59, %r23, 128;
	setp.ge.s32 	%p17, %r59, %r4;
	mul.wide.s32 	%rd65, %r59, 4;
	add.s64 	%rd22, %rd12, %rd65;
	add.s64 	%rd23, %rd13, %rd65;
	add.s64 	%rd24, %rd14, %rd65;
	@%p17 bra 	$L__BB1_25;
	ld.global.f32 	%f51, [%rd22];
	ld.global.f32 	%f52, [%rd23];
	fma.rn.f32 	%f53, %f2, %f51, %f52;
	st.global.f32 	[%rd24], %f53;
$L__BB1_25:
	add.s32 	%r60, %r23, 256;
	setp.ge.s32 	%p18, %r60, %r4;
	@%p18 bra 	$L__BB1_27;
	ld.global.f32 	%f54, [%rd22+512];
	ld.global.f32 	%f55, [%rd23+512];
	fma.rn.f32 	%f56, %f2, %f54, %f55;
	st.global.f32 	[%rd24+512], %f56;
$L__BB1_27:
	add.s32 	%r61, %r23, 384;
	setp.ge.s32 	%p19, %r61, %r4;
	@%p19 bra 	$L__BB1_29;
	ld.global.f32 	%f57, [%rd22+1024];
	ld.global.f32 	%f58, [%rd23+1024];
	fma.rn.f32 	%f59, %f2, %f57, %f58;
	st.global.f32 	[%rd24+1024], %f59;
$L__BB1_29:
	add.s32 	%r62, %r23, 512;
	setp.ge.s32 	%p20, %r62, %r4;
	@%p20 bra 	$L__BB1_31;
	ld.global.f32 	%f60, [%rd22+1536];
	ld.global.f32 	%f61, [%rd23+1536];
	fma.rn.f32 	%f62, %f2, %f60, %f61;
	st.global.f32 	[%rd24+1536], %f62;
$L__BB1_31:
	add.s32 	%r63, %r23, 640;
	setp.ge.s32 	%p21, %r63, %r4;
	@%p21 bra 	$L__BB1_33;
	ld.global.f32 	%f63, [%rd22+2048];
	ld.global.f32 	%f64, [%rd23+2048];
	fma.rn.f32 	%f65, %f2, %f63, %f64;
	st.global.f32 	[%rd24+2048], %f65;
$L__BB1_33:
	add.s32 	%r64, %r23, 768;
	setp.ge.s32 	%p22, %r64, %r4;
	@%p22 bra 	$L__BB1_35;
	ld.global.f32 	%f66, [%rd22+2560];
	ld.global.f32 	%f67, [%rd23+2560];
	fma.rn.f32 	%f68, %f2, %f66, %f67;
	st.global.f32 	[%rd24+2560], %f68;
$L__BB1_35:
	add.s32 	%r65, %r23, 896;
	setp.ge.s32 	%p23, %r65, %r4;
	@%p23 bra 	$L__BB1_37;
	ld.global.f32 	%f69, [%rd22+3072];
	ld.global.f32 	%f70, [%rd23+3072];
	fma.rn.f32 	%f71, %f2, %f69, %f70;
	st.global.f32 	[%rd24+3072], %f71;
$L__BB1_37:
	add.s32 	%r74, %r74, 8;
	setp.ne.s32 	%p24, %r74, %r75;
	@%p24 bra 	$L__BB1_21;
$L__BB1_38:
	setp.eq.s32 	%p25, %r15, 0;
	@%p25 bra 	$L__BB1_59;
	and.b32  	%r26, %r44, 3;
	setp.lt.u32 	%p26, %r15, 4;
	@%p26 bra 	$L__BB1_49;
	shl.b32 	%r66, %r75, 7;
	add.s32 	%r27, %r66, %r6;
	setp.ge.s32 	%p27, %r27, %r4;
	@%p27 bra 	$L__BB1_42;
	mul.wide.s32 	%rd66, %r27, 4;
	add.s64 	%rd67, %rd12, %rd66;
	ld.global.f32 	%f72, [%rd67];
	add.s64 	%rd68, %rd13, %rd66;
	ld.global.f32 	%f73, [%rd68];
	fma.rn.f32 	%f74, %f2, %f72, %f73;
	add.s64 	%rd69, %rd14, %rd66;
	st.global.f32 	[%rd69], %f74;
$L__BB1_42:
	add.s32 	%r28, %r27, 128;
	setp.ge.s32 	%p28, %r28, %r4;
	@%p28 bra 	$L__BB1_44;
	mul.wide.s32 	%rd70, %r28, 4;
	add.s64 	%rd71, %rd12, %rd70;
	ld.global.f32 	%f75, [%rd71];
	add.s64 	%rd72, %rd13, %rd70;
	ld.global.f32 	%f76, [%rd72];
	fma.rn.f32 	%f77, %f2, %f75, %f76;
	add.s64 	%rd73, %rd14, %rd70;
	st.global.f32 	[%rd73], %f77;
$L__BB1_44:
	add.s32 	%r29, %r27, 256;
	setp.ge.s32 	%p29, %r29, %r4;
	@%p29 bra 	$L__BB1_46;
	mul.wide.s32 	%rd74, %r29, 4;
	add.s64 	%rd75, %rd12, %rd74;
	ld.global.f32 	%f78, [%rd75];
	add.s64 	%rd76, %rd13, %rd74;
	ld.global.f32 	%f79, [%rd76];
	fma.rn.f32 	%f80, %f2, %f78, %f79;
	add.s64 	%rd77, %rd14, %rd74;
	st.global.f32 	[%rd77], %f80;
$L__BB1_46:
	add.s32 	%r30, %r27, 384;
	setp.ge.s32 	%p30, %r30, %r4;
	@%p30 bra 	$L__BB1_48;
	mul.wide.s32 	%rd78, %r30, 4;
	add.s64 	%rd79, %rd12, %rd78;
	ld.global.f32 	%f81, [%rd79];
	add.s64 	%rd80, %rd13, %rd78;
	ld.global.f32 	%f82, [%rd80];
	fma.rn.f32 	%f83, %f2, %f81, %f82;
	add.s64 	%rd81, %rd14, %rd78;
	st.global.f32 	[%rd81], %f83;
$L__BB1_48:
	add.s32 	%r75, %r75, 4;
$L__BB1_49:
	setp.eq.s32 	%p31, %r26, 0;
	@%p31 bra 	$L__BB1_59;
	setp.eq.s32 	%p32, %r26, 1;
	@%p32 bra 	$L__BB1_56;
	shl.b32 	%r67, %r75, 7;
	add.s32 	%r33, %r67, %r6;
	setp.ge.s32 	%p33, %r33, %r4;
	@%p33 bra 	$L__BB1_53;
	mul.wide.s32 	%rd82, %r33, 4;
	add.s64 	%rd83, %rd12, %rd82;
	ld.global.f32 	%f84, [%rd83];
	add.s64 	%rd84, %rd13, %rd82;
	ld.global.f32 	%f85, [%rd84];
	fma.rn.f32 	%f86, %f2, %f84, %f85;
	add.s64 	%rd85, %rd14, %rd82;
	st.global.f32 	[%rd85], %f86;
$L__BB1_53:
	add.s32 	%r34, %r33, 128;
	setp.ge.s32 	%p34, %r34, %r4;
	@%p34 bra 	$L__BB1_55;
	mul.wide.s32 	%rd86, %r34, 4;
	add.s64 	%rd87, %rd12, %rd86;
	ld.global.f32 	%f87, [%rd87];
	add.s64 	%rd88, %rd13, %rd86;
	ld.global.f32 	%f88, [%rd88];
	fma.rn.f32 	%f89, %f2, %f87, %f88;
	add.s64 	%rd89, %rd14, %rd86;
	st.global.f32 	[%rd89], %f89;
$L__BB1_55:
	add.s32 	%r75, %r75, 2;
$L__BB1_56:
	and.b32  	%r68, %r44, 1;
	setp.eq.b32 	%p35, %r68, 1;
	not.pred 	%p36, %p35;
	@%p36 bra 	$L__BB1_59;
	shl.b32 	%r69, %r75, 7;
	add.s32 	%r37, %r69, %r6;
	setp.ge.s32 	%p37, %r37, %r4;
	@%p37 bra 	$L__BB1_59;
	mul.wide.s32 	%rd90, %r37, 4;
	add.s64 	%rd91, %rd12, %rd90;
	ld.global.f32 	%f90, [%rd91];
	add.s64 	%rd92, %rd13, %rd90;
	ld.global.f32 	%f91, [%rd92];
	fma.rn.f32 	%f92, %f2, %f90, %f91;
	add.s64 	%rd93, %rd14, %rd90;
	st.global.f32 	[%rd93], %f92;
$L__BB1_59:
	ret;

}
	// .globl	_ZN3cub18CUB_300001_SM_10006detail9transform16transform_kernelINS2_10policy_hubILb1EN4cuda3std3__45tupleIJN6thrust24THRUST_300001_SM_1000_NS6detail15normal_iteratorINSA_10device_ptrIfEEEESF_EEEE10policy1000El13saxpy_functorSF_JPfSK_EEEvT0_iT1_T2_DpNS2_10kernel_argIT3_EE
.visible .entry _ZN3cub18CUB_300001_SM_10006detail9transform16transform_kernelINS2_10policy_hubILb1EN4cuda3std3__45tupleIJN6thrust24THRUST_300001_SM_1000_NS6detail15normal_iteratorINSA_10device_ptrIfEEEESF_EEEE10policy1000El13saxpy_functorSF_JPfSK_EEEvT0_iT1_T2_DpNS2_10kernel_argIT3_EE(
	.param .u64 _ZN3cub18CUB_300001_SM_10006detail9transform16transform_kernelINS2_10policy_hubILb1EN4cuda3std3__45tupleIJN6thrust24THRUST_300001_SM_1000_NS6detail15normal_iteratorINSA_10device_ptrIfEEEESF_EEEE10policy1000El13saxpy_functorSF_JPfSK_EEEvT0_iT1_T2_DpNS2_10kernel_argIT3_EE_param_0,
	.param .u32 _ZN3cub18CUB_300001_SM_10006detail9transform16transform_kernelINS2_10policy_hubILb1EN4cuda3std3__45tupleIJN6thrust24THRUST_300001_SM_1000_NS6detail15normal_iteratorINSA_10device_ptrIfEEEESF_EEEE10policy1000El13saxpy_functorSF_JPfSK_EEEvT0_iT1_T2_DpNS2_10kernel_argIT3_EE_param_1,
	.param .align 4 .b8 _ZN3cub18CUB_300001_SM_10006detail9transform16transform_kernelINS2_10policy_hubILb1EN4cuda3std3__45tupleIJN6thrust24THRUST_300001_SM_1000_NS6detail15normal_iteratorINSA_10device_ptrIfEEEESF_EEEE10policy1000El13saxpy_functorSF_JPfSK_EEEvT0_iT1_T2_DpNS2_10kernel_argIT3_EE_param_2[4],
	.param .align 8 .b8 _ZN3cub18CUB_300001_SM_10006detail9transform16transform_kernelINS2_10policy_hubILb1EN4cuda3std3__45tupleIJN6thrust24THRUST_300001_SM_1000_NS6detail15normal_iteratorINSA_10device_ptrIfEEEESF_EEEE10policy1000El13saxpy_functorSF_JPfSK_EEEvT0_iT1_T2_DpNS2_10kernel_argIT3_EE_param_3[8],
	.param .align 8 .b8 _ZN3cub18CUB_300001_SM_10006detail9transform16transform_kernelINS2_10policy_hubILb1EN4cuda3std3__45tupleIJN6thrust24THRUST_300001_SM_1000_NS6detail15normal_iteratorINSA_10device_ptrIfEEEESF_EEEE10policy1000El13saxpy_functorSF_JPfSK_EEEvT0_iT1_T2_DpNS2_10kernel_argIT3_EE_param_4[16],
	.param .align 8 .b8 _ZN3cub18CUB_300001_SM_10006detail9transform16transform_kernelINS2_10policy_hubILb1EN4cuda3std3__45tupleIJN6thrust24THRUST_300001_SM_1000_NS6detail15normal_iteratorINSA_10device_ptrIfEEEESF_EEEE10policy1000El13saxpy_functorSF_JPfSK_EEEvT0_iT1_T2_DpNS2_10kernel_argIT3_EE_param_5[16]
)
.maxntid 128
{
	.reg .pred 	%p<38>;
	.reg .b32 	%r<78>;
	.reg .b32 	%f<93>;
	.reg .b64 	%rd<103>;

	ld.param.f32 	%f2, [_ZN3cub18CUB_300001_SM_10006detail9transform16transform_kernelINS2_10policy_hubILb1EN4cuda3std3__45tupleIJN6thrust24THRUST_300001_SM_1000_NS6detail15normal_iteratorINSA_10device_ptrIfEEEESF_EEEE10policy1000El13saxpy_functorSF_JPfSK_EEEvT0_iT1_T2_DpNS2_10kernel_argIT3_EE_param_2];
	ld.param.u64 	%rd30, [_ZN3cub18CUB_300001_SM_10006detail9transform16transform_kernelINS2_10policy_hubILb1EN4cuda3std3__45tupleIJN6thrust24THRUST_300001_SM_1000_NS6detail15normal_iteratorINSA_10device_ptrIfEEEESF_EEEE10policy1000El13saxpy_functorSF_JPfSK_EEEvT0_iT1_T2_DpNS2_10kernel_argIT3_EE_param_0];
	ld.param.u64 	%rd28, [_ZN3cub18CUB_300001_SM_10006detail9transform16transform_kernelINS2_10policy_hubILb1EN4cuda3std3__45tupleIJN6thrust24THRUST_300001_SM_1000_NS6detail15normal_iteratorINSA_10device_ptrIfEEEESF_EEEE10policy1000El13saxpy_functorSF_JPfSK_EEEvT0_iT1_T2_DpNS2_10kernel_argIT3_EE_param_5];
	ld.param.u64 	%rd26, [_ZN3cub18CUB_300001_SM_10006detail9transform16transform_kernelINS2_10policy_hubILb1EN4cuda3std3__45tupleIJN6thrust24THRUST_300001_SM_1000_NS6detail15normal_iteratorINSA_10device_ptrIfEEEESF_EEEE10policy1000El13saxpy_functorSF_JPfSK_EEEvT0_iT1_T2_DpNS2_10kernel_argIT3_EE_param_4];
	ld.param.u64 	%rd31, [_ZN3cub18CUB_300001_SM_10006detail9transform16transform_kernelINS2_10policy_hubILb1EN4cuda3std3__45tupleIJN6thrust24THRUST_300001_SM_1000_NS6detail15normal_iteratorINSA_10device_ptrIfEEEESF_EEEE10policy1000El13saxpy_functorSF_JPfSK_EEEvT0_iT1_T2_DpNS2_10kernel_argIT3_EE_param_3];
	ld.param.u32 	%r42, [_ZN3cub18CUB_300001_SM_10006detail9transform16transform_kernelINS2_10policy_hubILb1EN4cuda3std3__45tupleIJN6thrust24THRUST_300001_SM_1000_NS6detail15normal_iteratorINSA_10device_ptrIfEEEESF_EEEE10policy1000El13saxpy_functorSF_JPfSK_EEEvT0_iT1_T2_DpNS2_10kernel_argIT3_EE_param_1];
	cvta.to.global.u64 	%rd1, %rd31;
	cvta.to.global.u64 	%rd2, %rd26;
	cvta.to.global.u64 	%rd3, %rd28;
	shl.b32 	%r1, %r42, 7;
	mov.u32 	%r43, %ctaid.x;
	cvt.u64.u32 	%rd32, %r43;
	cvt.s64.s32 	%rd33, %r1;
	mul.lo.s64 	%rd4, %rd33, %rd32;
	sub.s64 	%rd34, %rd30, %rd4;
	min.s64 	%rd35, %rd34, %rd33;
	cvt.u32.u64 	%r2, %rd35;
	shl.b32 	%r3, %r2, 2;
	mov.u32 	%r4, %tid.x;
	shl.b32 	%r68, %r4, 7;
	setp.ge.s32 	%p1, %r68, %r3;
	@%p1 bra 	$L__BB2_5;
	shl.b64 	%rd5, %rd4, 2;
	add.s64 	%rd36, %rd2, %rd5;
	mul.wide.u32 	%rd6, %r4, 128;
	add.s64 	%rd100, %rd36, %rd6;
	mov.u32 	%r67, %r68;
$L__BB2_2:
	.pragma "nounroll";
	// begin inline asm
	prefetch.global.L2 [%rd100];
	// end inline asm
	add.s32 	%r67, %r67, 16384;
	add.s64 	%rd100, %rd100, 16384;
	setp.lt.s32 	%p2, %r67, %r3;
	@%p2 bra 	$L__BB2_2;
	add.s64 	%rd38, %rd3, %rd5;
	add.s64 	%rd101, %rd38, %rd6;
$L__BB2_4:
	.pragma "nounroll";
	// begin inline asm
	prefetch.global.L2 [%rd101];
	// end inline asm
	add.s32 	%r68, %r68, 16384;
	add.s64 	%rd101, %rd101, 16384;
	setp.lt.s32 	%p3, %r68, %r3;
	@%p3 bra 	$L__BB2_4;
$L__BB2_5:
	shl.b64 	%rd102, %rd4, 2;
	add.s64 	%rd13, %rd2, %rd102;
	add.s64 	%rd14, %rd3, %rd102;
	add.s64 	%rd15, %rd1, %rd102;
	setp.eq.s32 	%p4, %r1, %r2;
	@%p4 bra 	$L__BB2_47;
	setp.lt.s32 	%p5, %r42, 1;
	@%p5 bra 	$L__BB2_59;
	and.b32  	%r10, %r42, 7;
	setp.lt.u32 	%p6, %r42, 8;
	mov.b32 	%r75, 0;
	@%p6 bra 	$L__BB2_26;
	and.b32  	%r75, %r42, 2147483640;
	mov.b32 	%r71, 0;
$L__BB2_9:
	.pragma "nounroll";
	shl.b32 	%r46, %r71, 7;
	add.s32 	%r21, %r46, %r4;
	setp.ge.s32 	%p7, %r21, %r2;
	@%p7 bra 	$L__BB2_11;
	mul.wide.u32 	%rd41, %r21, 4;
	add.s64 	%rd42, %rd13, %rd41;
	ld.global.f32 	%f3, [%rd42];
	add.s64 	%rd43, %rd14, %rd41;
	ld.global.f32 	%f4, [%rd43];
	fma.rn.f32 	%f5, %f2, %f3, %f4;
	add.s64 	%rd44, %rd15, %rd41;
	st.global.f32 	[%rd44], %f5;
$L__BB2_11:
	add.s32 	%r47, %r21, 128;
	setp.ge.s32 	%p8, %r47, %r2;
	mul.wide.s32 	%rd45, %r47, 4;
	add.s64 	%rd23, %rd13, %rd45;
	add.s64 	%rd24, %rd14, %rd45;
	add.s64 	%rd25, %rd15, %rd45;
	@%p8 bra 	$L__BB2_13;
	ld.global.f32 	%f6, [%rd23];
	ld.global.f32 	%f7, [%rd24];
	fma.rn.f32 	%f8, %f2, %f6, %f7;
	st.global.f32 	[%rd25], %f8;
$L__BB2_13:
	add.s32 	%r48, %r21, 256;
	setp.ge.s32 	%p9, %r48, %r2;
	@%p9 bra 	$L__BB2_15;
	ld.global.f32 	%f9, [%rd23+512];
	ld.global.f32 	%f10, [%rd24+512];
	fma.rn.f32 	%f11, %f2, %f9, %f10;
	st.global.f32 	[%rd25+512], %f11;
$L__BB2_15:
	add.s32 	%r49, %r21, 384;
	setp.ge.s32 	%p10, %r49, %r2;
	@%p10 bra 	$L__BB2_17;
	ld.global.f32 	%f12, [%rd23+1024];
	ld.global.f32 	%f13, [%rd24+1024];
	fma.rn.f32 	%f14, %f2, %f12, %f13;
	st.global.f32 	[%rd25+1024], %f14;
$L__BB2_17:
	add.s32 	%r50, %r21, 512;
	setp.ge.s32 	%p11, %r50, %r2;
	@%p11 bra 	$L__BB2_19;
	ld.global.f32 	%f15, [%rd23+1536];
	ld.global.f32 	%f16, [%rd24+1536];
	fma.rn.f32 	%f17, %f2, %f15, %f16;
	st.global.f32 	[%rd25+1536], %f17;
$L__BB2_19:
	add.s32 	%r51, %r21, 640;
	setp.ge.s32 	%p12, %r51, %r2;
	@%p12 bra 	$L__BB2_21;
	ld.global.f32 	%f18, [%rd23+2048];
	ld.global.f32 	%f19, [%rd24+2048];
	fma.rn.f32 	%f20, %f2, %f18, %f19;
	st.global.f32 	[%rd25+2048], %f20;
$L__BB2_21:
	add.s32 	%r52, %r21, 768;
	setp.ge.s32 	%p13, %r52, %r2;
	@%p13 bra 	$L__BB2_23;
	ld.global.f32 	%f21, [%rd23+2560];
	ld.global.f32 	%f22, [%rd24+2560];
	fma.rn.f32 	%f23, %f2, %f21, %f22;
	st.global.f32 	[%rd25+2560], %f23;
$L__BB2_23:
	add.s32 	%r53, %r21, 896;
	setp.ge.s32 	%p14, %r53, %r2;
	@%p14 bra 	$L__BB2_25;
	ld.global.f32 	%f24, [%rd23+3072];
	ld.global.f32 	%f25, [%rd24+3072];
	fma.rn.f32 	%f26, %f2, %f24, %f25;
	st.global.f32 	[%rd25+3072], %f26;
$L__BB2_25:
	add.s32 	%r71, %r71, 8;
	setp.eq.s32 	%p15, %r71, %r75;
	@%p15 bra 	$L__BB2_26;
	bra.uni 	$L__BB2_9;
$L__BB2_26:
	setp.eq.s32 	%p16, %r10, 0;
	@%p16 bra 	$L__BB2_59;
	and.b32  	%r30, %r42, 3;
	setp.lt.u32 	%p17, %r10, 4;
	@%p17 bra 	$L__BB2_37;
	shl.b32 	%r54, %r75, 7;
	add.s32 	%r31, %r54, %r4;
	setp.ge.s32 	%p18, %r31, %r2;
	@%p18 bra 	$L__BB2_30;
	mul.wide.s32 	%rd46, %r31, 4;
	add.s64 	%rd47, %rd13, %rd46;
	ld.global.f32 	%f27, [%rd47];
	add.s64 	%rd48, %rd14, %rd46;
	ld.global.f32 	%f28, [%rd48];
	fma.rn.f32 	%f29, %f2, %f27, %f28;
	add.s64 	%rd49, %rd15, %rd46;
	st.global.f32 	[%rd49], %f29;
$L__BB2_30:
	add.s32 	%r32, %r31, 128;
	setp.ge.s32 	%p19, %r32, %r2;
	@%p19 bra 	$L__BB2_32;
	mul.wide.s32 	%rd50, %r32, 4;
	add.s64 	%rd51, %rd13, %rd50;
	ld.global.f32 	%f30, [%rd51];
	add.s64 	%rd52, %rd14, %rd50;
	ld.global.f32 	%f31, [%rd52];
	fma.rn.f32 	%f32, %f2, %f30, %f31;
	add.s64 	%rd53, %rd15, %rd50;
	st.global.f32 	[%rd53], %f32;
$L__BB2_32:
	add.s32 	%r33, %r31, 256;
	setp.ge.s32 	%p20, %r33, %r2;
	@%p20 bra 	$L__BB2_34;
	mul.wide.s32 	%rd54, %r33, 4;
	add.s64 	%rd55, %rd13, %rd54;
	ld.global.f32 	%f33, [%rd55];
	add.s64 	%rd56, %rd14, %rd54;
	ld.global.f32 	%f34, [%rd56];
	fma.rn.f32 	%f35, %f2, %f33, %f34;
	add.s64 	%rd57, %rd15, %rd54;
	st.global.f32 	[%rd57], %f35;
$L__BB2_34:
	add.s32 	%r34, %r31, 384;
	setp.ge.s32 	%p21, %r34, %r2;
	@%p21 bra 	$L__BB2_36;
	mul.wide.s32 	%rd58, %r34, 4;
	add.s64 	%rd59, %rd13, %rd58;
	ld.global.f32 	%f36, [%rd59];
	add.s64 	%rd60, %rd14, %rd58;
	ld.global.f32 	%f37, [%rd60];
	fma.rn.f32 	%f38, %f2, %f36, %f37;
	add.s64 	%rd61, %rd15, %rd58;
	st.global.f32 	[%rd61], %f38;
$L__BB2_36:
	add.s32 	%r75, %r75, 4;
$L__BB2_37:
	setp.eq.s32 	%p22, %r30, 0;
	@%p22 bra 	$L__BB2_59;
	setp.eq.s32 	%p23, %r30, 1;
	@%p23 bra 	$L__BB2_44;
	shl.b32 	%r55, %r75, 7;
	add.s32 	%r37, %r55, %r4;
	setp.ge.s32 	%p24, %r37, %r2;
	@%p24 bra 	$L__BB2_41;
	mul.wide.s32 	%rd62, %r37, 4;
	add.s64 	%rd63, %rd13, %rd62;
	ld.global.f32 	%f39, [%rd63];
	add.s64 	%rd64, %rd14, %rd62;
	ld.global.f32 	%f40, [%rd64];
	fma.rn.f32 	%f41, %f2, %f39, %f40;
	add.s64 	%rd65, %rd15, %rd62;
	st.global.f32 	[%rd65], %f41;
$L__BB2_41:
	add.s32 	%r38, %r37, 128;
	setp.ge.s32 	%p25, %r38, %r2;
	@%p25 bra 	$L__BB2_43;
	mul.wide.s32 	%rd66, %r38, 4;
	add.s64 	%rd67, %rd13, %rd66;
	ld.global.f32 	%f42, [%rd67];
	add.s64 	%rd68, %rd14, %rd66;
	ld.global.f32 	%f43, [%rd68];
	fma.rn.f32 	%f44, %f2, %f42, %f43;
	add.s64 	%rd69, %rd15, %rd66;
	st.global.f32 	[%rd69], %f44;
$L__BB2_43:
	add.s32 	%r75, %r75, 2;
$L__BB2_44:
	and.b32  	%r56, %r42, 1;
	setp.eq.b32 	%p26, %r56, 1;
	not.pred 	%p27, %p26;
	@%p27 bra 	$L__BB2_59;
	shl.b32 	%r57, %r75, 7;
	add.s32 	%r41, %r57, %r4;
	setp.ge.s32 	%p28, %r41, %r2;
	@%p28 bra 	$L__BB2_59;
	mul.wide.s32 	%rd70, %r41, 4;
	add.s64 	%rd71, %rd13, %rd70;
	ld.global.f32 	%f45, [%rd71];
	add.s64 	%rd72, %rd14, %rd70;
	ld.global.f32 	%f46, [%rd72];
	fma.rn.f32 	%f47, %f2, %f45, %f46;
	add.s64 	%rd73, %rd15, %rd70;
	st.global.f32 	[%rd73], %f47;
	bra.uni 	$L__BB2_59;
$L__BB2_47:
	setp.lt.s32 	%p29, %r42, 1;
	@%p29 bra 	$L__BB2_59;
	and.b32  	%r12, %r42, 7;
	setp.lt.u32 	%p30, %r42, 8;
	mov.b32 	%r73, 0;
	@%p30 bra 	$L__BB2_51;
	and.b32  	%r59, %r42, 2147483640;
	neg.s32 	%r70, %r59;
	mul.wide.u32 	%rd74, %r4, 4;
	add.s64 	%rd16, %rd1, %rd74;
	add.s64 	%rd75, %rd102, 1536;
	add.s64 	%rd18, %rd2, %rd75;
	add.s32 	%r69, %r4, 128;
	add.s64 	%rd19, %rd3, %rd75;
	add.s64 	%rd20, %rd1, %rd75;
$L__BB2_50:
	.pragma "nounroll";
	and.b32  	%r73, %r42, 2147483640;
	mul.wide.s32 	%rd76, %r69, 4;
	add.s64 	%rd77, %rd18, %rd76;
	add.s64 	%rd78, %rd19, %rd76;
	add.s64 	%rd79, %rd20, %rd76;
	cvta.to.global.u64 	%rd80, %rd26;
	mul.wide.u32 	%rd81, %r4, 4;
	add.s64 	%rd82, %rd80, %rd81;
	add.s64 	%rd83, %rd82, %rd102;
	ld.global.f32 	%f48, [%rd83];
	cvta.to.global.u64 	%rd84, %rd28;
	add.s64 	%rd85, %rd84, %rd81;
	add.s64 	%rd86, %rd85, %rd102;
	ld.global.f32 	%f49, [%rd86];
	fma.rn.f32 	%f50, %f2, %f48, %f49;
	add.s64 	%rd87, %rd16, %rd102;
	st.global.f32 	[%rd87], %f50;
	ld.global.f32 	%f51, [%rd77+-1536];
	ld.global.f32 	%f52, [%rd78+-1536];
	fma.rn.f32 	%f53, %f2, %f51, %f52;
	st.global.f32 	[%rd79+-1536], %f53;
	ld.global.f32 	%f54, [%rd77+-1024];
	ld.global.f32 	%f55, [%rd78+-1024];
	fma.rn.f32 	%f56, %f2, %f54, %f55;
	st.global.f32 	[%rd79+-1024], %f56;
	ld.global.f32 	%f57, [%rd77+-512];
	ld.global.f32 	%f58, [%rd78+-512];
	fma.rn.f32 	%f59, %f2, %f57, %f58;
	st.global.f32 	[%rd79+-512], %f59;
	ld.global.f32 	%f60, [%rd77];
	ld.global.f32 	%f61, [%rd78];
	fma.rn.f32 	%f62, %f2, %f60, %f61;
	st.global.f32 	[%rd79], %f62;
	ld.global.f32 	%f63, [%rd77+512];
	ld.global.f32 	%f64, [%rd78+512];
	fma.rn.f32 	%f65, %f2, %f63, %f64;
	st.global.f32 	[%rd79+512], %f65;
	ld.global.f32 	%f66, [%rd77+1024];
	ld.global.f32 	%f67, [%rd78+1024];
	fma.rn.f32 	%f68, %f2, %f66, %f67;
	st.global.f32 	[%rd79+1024], %f68;
	ld.global.f32 	%f69, [%rd77+1536];
	ld.global.f32 	%f70, [%rd78+1536];
	fma.rn.f32 	%f71, %f2, %f69, %f70;
	st.global.f32 	[%rd79+1536], %f71;
	add.s32 	%r70, %r70, 8;
	add.s64 	%rd102, %rd102, 4096;
	add.s32 	%r69, %r69, 1024;
	setp.eq.s32 	%p31, %r70, 0;
	@%p31 bra 	$L__BB2_51;
	bra.uni 	$L__BB2_50;
$L__BB2_51:
	setp.eq.s32 	%p32, %r12, 0;
	@%p32 bra 	$L__BB2_59;
	and.b32  	%r24, %r42, 3;
	setp.lt.u32 	%p33, %r12, 4;
	@%p33 bra 	$L__BB2_54;
	shl.b32 	%r60, %r73, 7;
	add.s32 	%r61, %r60, %r4;
	mul.wide.s32 	%rd88, %r61, 4;
	add.s64 	%rd89, %rd13, %rd88;
	ld.global.f32 	%f72, [%rd89];
	add.s64 	%rd90, %rd14, %rd88;
	ld.global.f32 	%f73, [%rd90];
	fma.rn.f32 	%f74, %f2, %f72, %f73;
	add.s64 	%rd91, %rd15, %rd88;
	st.global.f32 	[%rd91], %f74;
	ld.global.f32 	%f75, [%rd89+512];
	ld.global.f32 	%f76, [%rd90+512];
	fma.rn.f32 	%f77, %f2, %f75, %f76;
	st.global.f32 	[%rd91+512], %f77;
	ld.global.f32 	%f78, [%rd89+1024];
	ld.global.f32 	%f79, [%rd90+1024];
	fma.rn.f32 	%f80, %f2, %f78, %f79;
	st.global.f32 	[%rd91+1024], %f80;
	ld.global.f32 	%f81, [%rd89+1536];
	ld.global.f32 	%f82, [%rd90+1536];
	fma.rn.f32 	%f83, %f2, %f81, %f82;
	st.global.f32 	[%rd91+1536], %f83;
	add.s32 	%r73, %r73, 4;
$L__BB2_54:
	setp.eq.s32 	%p34, %r24, 0;
	@%p34 bra 	$L__BB2_59;
	setp.eq.s32 	%p35, %r24, 1;
	@%p35 bra 	$L__BB2_57;
	shl.b32 	%r62, %r73, 7;
	add.s32 	%r63, %r62, %r4;
	mul.wide.s32 	%rd92, %r63, 4;
	add.s64 	%rd93, %rd13, %rd92;
	ld.global.f32 	%f84, [%rd93];
	add.s64 	%rd94, %rd14, %rd92;
	ld.global.f32 	%f85, [%rd94];
	fma.rn.f32 	%f86, %f2, %f84, %f85;
	add.s64 	%rd95, %rd15, %rd92;
	st.global.f32 	[%rd95], %f86;
	ld.global.f32 	%f87, [%rd93+512];
	ld.global.f32 	%f88, [%rd94+512];
	fma.rn.f32 	%f89, %f2, %f87, %f88;
	st.global.f32 	[%rd95+512], %f89;
	add.s32 	%r73, %r73, 2;
$L__BB2_57:
	and.b32  	%r64, %r42, 1;
	setp.eq.b32 	%p36, %r64, 1;
	not.pred 	%p37, %p36;
	@%p37 bra 	$L__BB2_59;
	shl.b32 	%r65, %r73, 7;
	add.s32 	%r66, %r65, %r4;
	mul.wide.s32 	%rd96, %r66, 4;
	add.s64 	%rd97, %rd13, %rd96;
	ld.global.f32 	%f90, [%rd97];
	add.s64 	%rd98, %rd14, %rd96;
	ld.global.f32 	%f91, [%rd98];
	fma.rn.f32 	%f92, %f2, %f90, %f91;
	add.s64 	%rd99, %rd15, %rd96;
	st.global.f32 	[%rd99], %f92;
$L__BB2_59:
	ret;

}


// ===== COMPILED SASS (sm_100) =====

	.target	sm_100

	.elftype	@"ET_EXEC"


//--------------------- .note.nv.tkinfo           --------------------------
	.section	.note.nv.tkinfo,"",@"SHT_NOTE"
	.sectionflags	@"SHF_NOTE_NV_TKINFO"
	.tkinfo
        /*0018*/ 	.word	0x00000002
        /*0030*/ 	.string	""
        /*0030*/ 	.string	"ptxas"
        /*0030*/ 	.string	"Cuda compilation tools, release 13.0, V13.0.88"
        /*0030*/ 	.string	"Build cuda_13.0.r13.0/compiler.36424714_0"
        /*0030*/ 	.string	"-arch sm_100 -m 64 "



//--------------------- .note.nv.cuinfo           --------------------------
	.section	.note.nv.cuinfo,"",@"SHT_NOTE"
	.sectionflags	@"SHF_NOTE_NV_CUINFO"
        /*0018*/ 	.short	0x0002
        /*001a*/ 	.short	0x0064
        /*001c*/ 	.short	0x0082
	.zero		2


//--------------------- .nv.info                  --------------------------
	.section	.nv.info,"",@"SHT_CUDA_INFO"
	.align	4


	//----- nvinfo : EIATTR_REGCOUNT
	.align		4
        /*0000*/ 	.byte	0x04, 0x2f
        /*0002*/ 	.short	(.L_44 - .L_43)
	.align		4
.L_43:
        /*0004*/ 	.word	index@(_ZN3cub18CUB_300001_SM_10006detail11EmptyKernelIvEEvv)
        /*0008*/ 	.word	0x00000004


	//----- nvinfo : EIATTR_FRAME_SIZE
	.align		4
.L_44:
        /*000c*/ 	.byte	0x04, 0x11
        /*000e*/ 	.short	(.L_46 - .L_45)
	.align		4
.L_45:
        /*0010*/ 	.word	index@(_ZN3cub18CUB_300001_SM_10006detail11EmptyKernelIvEEvv)
        /*0014*/ 	.word	0x00000000


	//----- nvinfo : EIATTR_REGCOUNT
	.align		4
.L_46:
        /*0018*/ 	.byte	0x04, 0x2f
        /*001a*/ 	.short	(.L_48 - .L_47)
	.align		4
.L_47:
        /*001c*/ 	.word	index@(_ZN3cub18CUB_300001_SM_10006detail9transform16transform_kernelINS2_10policy_hubILb1EN4cuda3std3__45tupleIJN6thrust24THRUST_300001_SM_1000_NS6detail15normal_iteratorINSA_10device_ptrIfEEEESF_EEEE10policy1000Ei13saxpy_functorSF_JPfSK_EEEvT0_iT1_T2_DpNS2_10kernel_argIT3_EE)
        /*0020*/ 	.word	0x0000001e


	//----- nvinfo : EIATTR_FRAME_SIZE
	.align		4
.L_48:
        /*0024*/ 	.byte	0x04, 0x11
        /*0026*/ 	.short	(.L_50 - .L_49)
	.align		4
.L_49:
        /*0028*/ 	.word	index@(_ZN3cub18CUB_300001_SM_10006detail9transform16transform_kernelINS2_10policy_hubILb1EN4cuda3std3__45tupleIJN6thrust24THRUST_300001_SM_1000_NS6detail15normal_iteratorINSA_10device_ptrIfEEEESF_EEEE10policy1000Ei13saxpy_functorSF_JPfSK_EEEvT0_iT1_T2_DpNS2_10kernel_argIT3_EE)
        /*002c*/ 	.word	0x00000000


	//----- nvinfo : EIATTR_REGCOUNT
	.align		4
.L_50:
        /*0030*/ 	.byte	0x04, 0x2f
        /*0032*/ 	.short	(.L_52 - .L_51)
	.align		4
.L_51:
        /*0034*/ 	.word	index@(_ZN3cub18CUB_300001_SM_10006detail9transform16transform_kernelINS2_10policy_hubILb1EN4cuda3std3__45tupleIJN6thrust24THRUST_300001_SM_1000_NS6detail15normal_iteratorINSA_10device_ptrIfEEEESF_EEEE10policy1000El13saxpy_functorSF_JPfSK_EEEvT0_iT1_T2_DpNS2_10kernel_argIT3_EE)
        /*0038*/ 	.word	0x00000020


	//----- nvinfo : EIATTR_FRAME_SIZE
	.align		4
.L_52:
        /*003c*/ 	.byte	0x04, 0x11
        /*003e*/ 	.short	(.L_54 - .L_53)
	.align		4
.L_53:
        /*0040*/ 	.word	index@(_ZN3cub18CUB_300001_SM_10006detail9transform16transform_kernelINS2_10policy_hubILb1EN4cuda3std3__45tupleIJN6thrust24THRUST_300001_SM_1000_NS6detail15normal_iteratorINSA_10device_ptrIfEEEESF_EEEE10policy1000El13saxpy_functorSF_JPfSK_EEEvT0_iT1_T2_DpNS2_10kernel_argIT3_EE)
        /*0044*/ 	.word	0x00000000


	//----- nvinfo : EIATTR_MIN_STACK_SIZE
	.align		4
.L_54:
        /*0048*/ 	.byte	0x04, 0x12
        /*004a*/ 	.short	(.L_56 - .L_55)
	.align		4
.L_55:
        /*004c*/ 	.word	index@(_ZN3cub18CUB_300001_SM_10006detail9transform16transform_kernelINS2_10policy_hubILb1EN4cuda3std3__45tupleIJN6thrust24THRUST_300001_SM_1000_NS6detail15normal_iteratorINSA_10device_ptrIfEEEESF_EEEE10policy1000El13saxpy_functorSF_JPfSK_EEEvT0_iT1_T2_DpNS2_10kernel_argIT3_EE)
        /*0050*/ 	.word	0x00000000


	//----- nvinfo : EIATTR_MIN_STACK_SIZE
	.align		4
.L_56:
        /*0054*/ 	.byte	0x04, 0x12
        /*0056*/ 	.short	(.L_58 - .L_57)
	.align		4
.L_57:
        /*0058*/ 	.word	index@(_ZN3cub18CUB_300001_SM_10006detail9transform16transform_kernelINS2_10policy_hubILb1EN4cuda3std3__45tupleIJN6thrust24THRUST_300001_SM_1000_NS6detail15normal_iteratorINSA_10device_ptrIfEEEESF_EEEE10policy1000Ei13saxpy_functorSF_JPfSK_EEEvT0_iT1_T2_DpNS2_10kernel_argIT3_EE)
        /*005c*/ 	.word	0x00000000


	//----- nvinfo : EIATTR_MIN_STACK_SIZE
	.align		4
.L_58:
        /*0060*/ 	.byte	0x04, 0x12
        /*0062*/ 	.short	(.L_60 - .L_59)
	.align		4
.L_59:
        /*0064*/ 	.word	index@(_ZN3cub18CUB_300001_SM_10006detail11EmptyKernelIvEEvv)
        /*0068*/ 	.word	0x00000000
.L_60:


//--------------------- .nv.compat                --------------------------
	.section	.nv.compat,"",@"SHT_CUDA_COMPAT_INFO"
	.align	4
        /*0000*/ 	.byte	0x02, 0x09, 0x00, 0x00, 0x02, 0x02, 0x01, 0x00, 0x02, 0x05, 0x05, 0x00, 0x03, 0x07, 0x01, 0x01
        /*0010*/ 	.byte	0x02, 0x03, 0x00, 0x00, 0x02, 0x06, 0x01, 0x00, 0x04, 0x0b, 0x08, 0x00, 0x09, 0x00, 0x00, 0x00
        /*0020*/ 	.byte	0x00, 0x00, 0x00, 0x00


//--------------------- .nv.info._ZN3cub18CUB_300001_SM_10006detail9transform16transform_kernelINS2_10policy_hubILb1EN4cuda3std3__45tupleIJN6thrust24THRUST_300001_SM_1000_NS6detail15normal_iteratorINSA_10device_ptrIfEEEESF_EEEE10policy1000El13saxpy_functorSF_JPfSK_EEEvT0_iT1_T2_DpNS2_10kernel_argIT3_EE --------------------------
	.section	.nv.info._ZN3cub18CUB_300001_SM_10006detail9transform16transform_kernelINS2_10policy_hubILb1EN4cuda3std3__45tupleIJN6thrust24THRUST_300001_SM_1000_NS6detail15normal_iteratorINSA_10device_ptrIfEEEESF_EEEE10policy1000El13saxpy_functorSF_JPfSK_EEEvT0_iT1_T2_DpNS2_10kernel_argIT3_EE,"",@"SHT_CUDA_INFO"
	.sectionflags	@""
	.align	4


	//----- nvinfo : EIATTR_CUDA_API_VERSION
	.align		4
        /*0000*/ 	.byte	0x04, 0x37
        /*0002*/ 	.short	(.L_62 - .L_61)
.L_61:
        /*0004*/ 	.word	0x00000082


	//----- nvinfo : EIATTR_KPARAM_INFO
	.align		4
.L_62:
        /*0008*/ 	.byte	0x04, 0x17
        /*000a*/ 	.short	(.L_64 - .L_63)
.L_63:
        /*000c*/ 	.word	0x00000000
        /*0010*/ 	.short	0x0005
        /*0012*/ 	.short	0x0028
        /*0014*/ 	.byte	0x00, 0xf0, 0x41, 0x00


	//----- nvinfo : EIATTR_KPARAM_INFO
	.align		4
.L_64:
        /*0018*/ 	.byte	0x04, 0x17
        /*001a*/ 	.short	(.L_66 - .L_65)
.L_65:
        /*001c*/ 	.word	0x00000000
        /*0020*/ 	.short	0x0004
        /*0022*/ 	.short	0x0018
        /*0024*/ 	.byte	0x00, 0xf0, 0x41, 0x00


	//----- nvinfo : EIATTR_KPARAM_INFO
	.align		4
.L_66:
        /*0028*/ 	.byte	0x04, 0x17
        /*002a*/ 	.short	(.L_68 - .L_67)
.L_67:
        /*002c*/ 	.word	0x00000000
        /*0030*/ 	.short	0x0003
        /*0032*/ 	.short	0x0010
        /*0034*/ 	.byte	0x00, 0xf0, 0x21, 0x00


	//----- nvinfo : EIATTR_KPARAM_INFO
	.align		4
.L_68:
        /*0038*/ 	.byte	0x04, 0x17
        /*003a*/ 	.short	(.L_70 - .L_69)
.L_69:
        /*003c*/ 	.word	0x00000000
        /*0040*/ 	.short	0x0002
        /*0042*/ 	.short	0x000c
        /*0044*/ 	.byte	0x00, 0xf0, 0x11, 0x00


	//----- nvinfo : EIATTR_KPARAM_INFO
	.align		4
.L_70:
        /*0048*/ 	.byte	0x04, 0x17
        /*004a*/ 	.short	(.L_72 - .L_71)
.L_71:
        /*004c*/ 	.word	0x00000000
        /*0050*/ 	.short	0x0001
        /*0052*/ 	.short	0x0008
        /*0054*/ 	.byte	0x00, 0xf0, 0x11, 0x00


	//----- nvinfo : EIATTR_KPARAM_INFO
	.align		4
.L_72:
        /*0058*/ 	.byte	0x04, 0x17
        /*005a*/ 	.short	(.L_74 - .L_73)
.L_73:
        /*005c*/ 	.word	0x00000000
        /*0060*/ 	.short	0x0000
        /*0062*/ 	.short	0x0000
        /*0064*/ 	.byte	0x00, 0xf0, 0x21, 0x00


	//----- nvinfo : EIATTR_SPARSE_MMA_MASK
	.align		4
.L_74:
        /*0068*/ 	.byte	0x03, 0x50
        /*006a*/ 	.short	0x0000


	//----- nvinfo : EIATTR_MAXREG_COUNT
	.align		4
        /*006c*/ 	.byte	0x03, 0x1b
        /*006e*/ 	.short	0x00ff


	//----- nvinfo : EIATTR_MERCURY_ISA_VERSION
	.align		4
        /*0070*/ 	.byte	0x03, 0x5f
        /*0072*/ 	.short	0x0101


	//----- nvinfo : EIATTR_VRC_CTA_INIT_COUNT
	.align		4
        /*0074*/ 	.byte	0x02, 0x4a
	.zero		1
	.zero		1


	//----- nvinfo : EIATTR_EXIT_INSTR_OFFSETS
	.align		4
        /*0078*/ 	.byte	0x04, 0x1c
        /*007a*/ 	.short	(.L_76 - .L_75)


	//   ....[0]....
.L_75:
        /*007c*/ 	.word	0x000003e0


	//   ....[1]....
        /*0080*/ 	.word	0x00000c90


	//   ....[2]....
        /*0084*/ 	.word	0x00000f80


	//   ....[3]....
        /*0088*/ 	.word	0x00001120


	//   ....[4]....
        /*008c*/ 	.word	0x00001150


	//   ....[5]....
        /*0090*/ 	.word	0x000011e0


	//   ....[6]....
        /*0094*/ 	.word	0x00001200


	//   ....[7]....
        /*0098*/ 	.word	0x00001700


	//   ....[8]....
        /*009c*/ 	.word	0x00001960


	//   ....[9]....
        /*00a0*/ 	.word	0x00001a90


	//   ....[10]....
        /*00a4*/ 	.word	0x00001b30


	//----- nvinfo : EIATTR_MAX_THREADS
	.align		4
.L_76:
        /*00a8*/ 	.byte	0x04, 0x05
        /*00aa*/ 	.short	(.L_78 - .L_77)
.L_77:
        /*00ac*/ 	.word	0x00000080
        /*00b0*/ 	.word	0x00000001
        /*00b4*/ 	.word	0x00000001


	//----- nvinfo : EIATTR_CRS_STACK_SIZE
	.align		4
.L_78:
        /*00b8*/ 	.byte	0x04, 0x1e
        /*00ba*/ 	.short	(.L_80 - .L_79)
.L_79:
        /*00bc*/ 	.word	0x00000000


	//----- nvinfo : EIATTR_CBANK_PARAM_SIZE
	.align		4
.L_80:
        /*00c0*/ 	.byte	0x03, 0x19
        /*00c2*/ 	.short	0x0038


	//----- nvinfo : EIATTR_PARAM_CBANK
	.align		4
        /*00c4*/ 	.byte	0x04, 0x0a
        /*00c6*/ 	.short	(.L_82 - .L_81)
	.align		4
.L_81:
        /*00c8*/ 	.word	index@(.nv.constant0._ZN3cub18CUB_300001_SM_10006detail9transform16transform_kernelINS2_10policy_hubILb1EN4cuda3std3__45tupleIJN6thrust24THRUST_300001_SM_1000_NS6detail15normal_iteratorINSA_10device_ptrIfEEEESF_EEEE10policy1000El13saxpy_functorSF_JPfSK_EEEvT0_iT1_T2_DpNS2_10kernel_argIT3_EE)
        /*00cc*/ 	.short	0x0380
        /*00ce*/ 	.short	0x0038


	//----- nvinfo : EIATTR_SW_WAR
	.align		4
.L_82:
        /*00d0*/ 	.byte	0x04, 0x36
        /*00d2*/ 	.short	(.L_84 - .L_83)
.L_83:
        /*00d4*/ 	.word	0x00000008
.L_84:


//--------------------- .nv.info._ZN3cub18CUB_300001_SM_10006detail9transform16transform_kernelINS2_10policy_hubILb1EN4cuda3std3__45tupleIJN6thrust24THRUST_300001_SM_1000_NS6detail15normal_iteratorINSA_10device_ptrIfEEEESF_EEEE10policy1000Ei13saxpy_functorSF_JPfSK_EEEvT0_iT1_T2_DpNS2_10kernel_argIT3_EE --------------------------
	.section	.nv.info._ZN3cub18CUB_300001_SM_10006detail9transform16transform_kernelINS2_10policy_hubILb1EN4cuda3std3__45tupleIJN6thrust24THRUST_300001_SM_1000_NS6detail15normal_iteratorINSA_10device_ptrIfEEEESF_EEEE10policy1000Ei13saxpy_functorSF_JPfSK_EEEvT0_iT1_T2_DpNS2_10kernel_argIT3_EE,"",@"SHT_CUDA_INFO"
	.sectionflags	@""
	.align	4


	//----- nvinfo : EIATTR_CUDA_API_VERSION
	.align		4
        /*0000*/ 	.byte	0x04, 0x37
        /*0002*/ 	.short	(.L_86 - .L_85)
.L_85:
        /*0004*/ 	.word	0x00000082


	//----- nvinfo : EIATTR_KPARAM_INFO
	.align		4
.L_86:
        /*0008*/ 	.byte	0x04, 0x17
        /*000a*/ 	.short	(.L_88 - .L_87)
.L_87:
        /*000c*/ 	.word	0x00000000
        /*0010*/ 	.short	0x0005
        /*0012*/ 	.short	0x0028
        /*0014*/ 	.byte	0x00, 0xf0, 0x41, 0x00


	//----- nvinfo : EIATTR_KPARAM_INFO
	.align		4
.L_88:
        /*0018*/ 	.byte	0x04, 0x17
        /*001a*/ 	.short	(.L_90 - .L_89)
.L_89:
        /*001c*/ 	.word	0x00000000
        /*0020*/ 	.short	0x0004
        /*0022*/ 	.short	0x0018
        /*0024*/ 	.byte	0x00, 0xf0, 0x41, 0x00


	//----- nvinfo : EIATTR_KPARAM_INFO
	.align		4
.L_90:
        /*0028*/ 	.byte	0x04, 0x17
        /*002a*/ 	.short	(.L_92 - .L_91)
.L_91:
        /*002c*/ 	.word	0x00000000
        /*0030*/ 	.short	0x0003
        /*0032*/ 	.short	0x0010
        /*0034*/ 	.byte	0x00, 0xf0, 0x21, 0x00


	//----- nvinfo : EIATTR_KPARAM_INFO
	.align		4
.L_92:
        /*0038*/ 	.byte	0x04, 0x17
        /*003a*/ 	.short	(.L_94 - .L_93)
.L_93:
        /*003c*/ 	.word	0x00000000
        /*0040*/ 	.short	0x0002
        /*0042*/ 	.short	0x0008
        /*0044*/ 	.byte	0x00, 0xf0, 0x11, 0x00


	//----- nvinfo : EIATTR_KPARAM_INFO
	.align		4
.L_94:
        /*0048*/ 	.byte	0x04, 0x17
        /*004a*/ 	.short	(.L_96 - .L_95)
.L_95:
        /*004c*/ 	.word	0x00000000
        /*0050*/ 	.short	0x0001
        /*0052*/ 	.short	0x0004
        /*0054*/ 	.byte	0x00, 0xf0, 0x11, 0x00


	//----- nvinfo : EIATTR_KPARAM_INFO
	.align		4
.L_96:
        /*0058*/ 	.byte	0x04, 0x17
        /*005a*/ 	.short	(.L_98 - .L_97)
.L_97:
        /*005c*/ 	.word	0x00000000
        /*0060*/ 	.short	0x0000
        /*0062*/ 	.short	0x0000
        /*0064*/ 	.byte	0x00, 0xf0, 0x11, 0x00


	//----- nvinfo : EIATTR_SPARSE_MMA_MASK
	.align		4
.L_98:
        /*0068*/ 	.byte	0x03, 0x50
        /*006a*/ 	.short	0x0000


	//----- nvinfo : EIATTR_MAXREG_COUNT
	.align		4
        /*006c*/ 	.byte	0x03, 0x1b
        /*006e*/ 	.short	0x00ff


	//----- nvinfo : EIATTR_MERCURY_ISA_VERSION
	.align		4
        /*0070*/ 	.byte	0x03, 0x5f
        /*0072*/ 	.short	0x0101


	//----- nvinfo : EIATTR_VRC_CTA_INIT_COUNT
	.align		4
        /*0074*/ 	.byte	0x02, 0x4a
	.zero		1
	.zero		1


	//----- nvinfo : EIATTR_EXIT_INSTR_OFFSETS
	.align		4
        /*0078*/ 	.byte	0x04, 0x1c
        /*007a*/ 	.short	(.L_100 - .L_99)


	//   ....[0]....
.L_99:
        /*007c*/ 	.word	0x000002f0


	//   ....[1]....
        /*0080*/ 	.word	0x00000810


	//   ....[2]....
        /*0084*/ 	.word	0x00000a70


	//   ....[3]....
        /*0088*/ 	.word	0x00000bb0


	//   ....[4]....
        /*008c*/ 	.word	0x00000c60


	//   ....[5]....
        /*0090*/ 	.word	0x00000c90


	//   ....[6]....
        /*0094*/ 	.word	0x00001210


	//   ....[7]....
        /*0098*/ 	.word	0x00001540


	//   ....[8]....
        /*009c*/ 	.word	0x00001700


	//   ....[9]....
        /*00a0*/ 	.word	0x00001730


	//   ....[10]....
        /*00a4*/ 	.word	0x000017d0


	//----- nvinfo : EIATTR_MAX_THREADS
	.align		4
.L_100:
        /*00a8*/ 	.byte	0x04, 0x05
        /*00aa*/ 	.short	(.L_102 - .L_101)
.L_101:
        /*00ac*/ 	.word	0x00000080
        /*00b0*/ 	.word	0x00000001
        /*00b4*/ 	.word	0x00000001


	//----- nvinfo : EIATTR_CRS_STACK_SIZE
	.align		4
.L_102:
        /*00b8*/ 	.byte	0x04, 0x1e
        /*00ba*/ 	.short	(.L_104 - .L_103)
.L_103:
        /*00bc*/ 	.word	0x00000000


	//----- nvinfo : EIATTR_CBANK_PARAM_SIZE
	.align		4
.L_104:
        /*00c0*/ 	.byte	0x03, 0x19
        /*00c2*/ 	.short	0x0038


	//----- nvinfo : EIATTR_PARAM_CBANK
	.align		4
        /*00c4*/ 	.byte	0x04, 0x0a
        /*00c6*/ 	.short	(.L_106 - .L_105)
	.align		4
.L_105:
        /*00c8*/ 	.word	index@(.nv.constant0._ZN3cub18CUB_300001_SM_10006detail9transform16transform_kernelINS2_10policy_hubILb1EN4cuda3std3__45tupleIJN6thrust24THRUST_300001_SM_1000_NS6detail15normal_iteratorINSA_10device_ptrIfEEEESF_EEEE10policy1000Ei13saxpy_functorSF_JPfSK_EEEvT0_iT1_T2_DpNS2_10kernel_argIT3_EE)
        /*00cc*/ 	.short	0x0380
        /*00ce*/ 	.short	0x0038


	//----- nvinfo : EIATTR_SW_WAR
	.align		4
.L_106:
        /*00d0*/ 	.byte	0x04, 0x36
        /*00d2*/ 	.short	(.L_108 - .L_107)
.L_107:
        /*00d4*/ 	.word	0x00000008
.L_108:


//--------------------- .nv.info._ZN3cub18CUB_300001_SM_10006detail11EmptyKernelIvEEvv --------------------------
	.section	.nv.info._ZN3cub18CUB_300001_SM_10006detail11EmptyKernelIvEEvv,"",@"SHT_CUDA_INFO"
	.sectionflags	@""
	.align	4


	//----- nvinfo : EIATTR_CUDA_API_VERSION
	.align		4
        /*0000*/ 	.byte	0x04, 0x37
        /*0002*/ 	.short	(.L_110 - .L_109)
.L_109:
        /*0004*/ 	.word	0x00000082


	//----- nvinfo : EIATTR_SPARSE_MMA_MASK
	.align		4
.L_110:
        /*0008*/ 	.byte	0x03, 0x50
        /*000a*/ 	.short	0x0000


	//----- nvinfo : EIATTR_MAXREG_COUNT
	.align		4
        /*000c*/ 	.byte	0x03, 0x1b
        /*000e*/ 	.short	0x00ff


	//----- nvinfo : EIATTR_MERCURY_ISA_VERSION
	.align		4
        /*0010*/ 	.byte	0x03, 0x5f
        /*0012*/ 	.short	0x0101


	//----- nvinfo : EIATTR_VRC_CTA_INIT_COUNT
	.align		4
        /*0014*/ 	.byte	0x02, 0x4a
	.zero		1
	.zero		1


	//----- nvinfo : EIATTR_EXIT_INSTR_OFFSETS
	.align		4
        /*0018*/ 	.byte	0x04, 0x1c
        /*001a*/ 	.short	(.L_112 - .L_111)


	//   ....[0]....
.L_111:
        /*001c*/ 	.word	0x00000010


	//----- nvinfo : EIATTR_SW_WAR
	.align		4
.L_112:
        /*0020*/ 	.byte	0x04, 0x36
        /*0022*/ 	.short	(.L_114 - .L_113)
.L_113:
        /*0024*/ 	.word	0x00000008
.L_114:


//--------------------- .nv.callgraph             --------------------------
	.section	.nv.callgraph,"",@"SHT_CUDA_CALLGRAPH"
	.align	4
	.sectionentsize	8
	.align		4
        /*0000*/ 	.word	0x00000000
	.align		4
        /*0004*/ 	.word	0xffffffff
	.align		4
        /*0008*/ 	.word	0x00000000
	.align		4
        /*000c*/ 	.word	0xfffffffe
	.align		4
        /*0010*/ 	.word	0x00000000
	.align		4
        /*0014*/ 	.word	0xfffffffd
	.align		4
        /*0018*/ 	.word	0x00000000
	.align		4
        /*001c*/ 	.word	0xfffffffc


//--------------------- .nv.constant4             --------------------------
	.section	.nv.constant4,"a",@progbits
	.align	8
	.align		8
.nv.constant4:
        /*0000*/ 	.dword	_ZN34_INTERNAL_b17d8b95_4_k_cu_1bfc1b364cuda3std3__45__cpo5beginE
	.align		8
        /*0008*/ 	.dword	_ZN34_INTERNAL_b17d8b95_4_k_cu_1bfc1b364cuda3std3__45__cpo3endE
	.align		8
        /*0010*/ 	.dword	_ZN34_INTERNAL_b17d8b95_4_k_cu_1bfc1b364cuda3std3__45__cpo6cbeginE
	.align		8
        /*0018*/ 	.dword	_ZN34_INTERNAL_b17d8b95_4_k_cu_1bfc1b364cuda3std3__45__cpo4cendE
	.align		8
        /*0020*/ 	.dword	_ZN34_INTERNAL_b17d8b95_4_k_cu_1bfc1b364cuda3std3__45__cpo6rbeginE
	.align		8
        /*0028*/ 	.dword	_ZN34_INTERNAL_b17d8b95_4_k_cu_1bfc1b364cuda3std3__45__cpo4rendE
	.align		8
        /*0030*/ 	.dword	_ZN34_INTERNAL_b17d8b95_4_k_cu_1bfc1b364cuda3std3__45__cpo7crbeginE
	.align		8
        /*0038*/ 	.dword	_ZN34_INTERNAL_b17d8b95_4_k_cu_1bfc1b364cuda3std3__45__cpo5crendE
	.align		8
        /*0040*/ 	.dword	_ZN34_INTERNAL_b17d8b95_4_k_cu_1bfc1b364cuda3std3__436_GLOBAL__N__b17d8b95_4_k_cu_1bfc1b366ignoreE
	.align		8
        /*0048*/ 	.dword	_ZN34_INTERNAL_b17d8b95_4_k_cu_1bfc1b364cuda3std3__419piecewise_constructE
	.align		8
        /*0050*/ 	.dword	_ZN34_INTERNAL_b17d8b95_4_k_cu_1bfc1b364cuda3std3__48in_placeE
	.align		8
        /*0058*/ 	.dword	_ZN34_INTERNAL_b17d8b95_4_k_cu_1bfc1b364cuda3std3__420unreachable_sentinelE
	.align		8
        /*0060*/ 	.dword	_ZN34_INTERNAL_b17d8b95_4_k_cu_1bfc1b364cuda3std3__47nulloptE
	.align		8
        /*0068*/ 	.dword	_ZN34_INTERNAL_b17d8b95_4_k_cu_1bfc1b364cuda3std3__48unexpectE
	.align		8
        /*0070*/ 	.dword	_ZN34_INTERNAL_b17d8b95_4_k_cu_1bfc1b364cuda3std6ranges3__45__cpo4swapE
	.align		8
        /*0078*/ 	.dword	_ZN34_INTERNAL_b17d8b95_4_k_cu_1bfc1b364cuda3std6ranges3__45__cpo9iter_moveE
	.align		8
        /*0080*/ 	.dword	_ZN34_INTERNAL_b17d8b95_4_k_cu_1bfc1b364cuda3std6ranges3__45__cpo5beginE
	.align		8
        /*0088*/ 	.dword	_ZN34_INTERNAL_b17d8b95_4_k_cu_1bfc1b364cuda3std6ranges3__45__cpo3endE
	.align		8
        /*0090*/ 	.dword	_ZN34_INTERNAL_b17d8b95_4_k_cu_1bfc1b364cuda3std6ranges3__45__cpo6cbeginE
	.align		8
        /*0098*/ 	.dword	_ZN34_INTERNAL_b17d8b95_4_k_cu_1bfc1b364cuda3std6ranges3__45__cpo4cendE
	.align		8
        /*00a0*/ 	.dword	_ZN34_INTERNAL_b17d8b95_4_k_cu_1bfc1b364cuda3std6ranges3__45__cpo7advanceE
	.align		8
        /*00a8*/ 	.dword	_ZN34_INTERNAL_b17d8b95_4_k_cu_1bfc1b364cuda3std6ranges3__45__cpo9iter_swapE
	.align		8
        /*00b0*/ 	.dword	_ZN34_INTERNAL_b17d8b95_4_k_cu_1bfc1b364cuda3std6ranges3__45__cpo4nextE
	.align		8
        /*00b8*/ 	.dword	_ZN34_INTERNAL_b17d8b95_4_k_cu_1bfc1b364cuda3std6ranges3__45__cpo4prevE
	.align		8
        /*00c0*/ 	.dword	_ZN34_INTERNAL_b17d8b95_4_k_cu_1bfc1b364cuda3std6ranges3__45__cpo4dataE
	.align		8
        /*00c8*/ 	.dword	_ZN34_INTERNAL_b17d8b95_4_k_cu_1bfc1b364cuda3std6ranges3__45__cpo5cdataE
	.align		8
        /*00d0*/ 	.dword	_ZN34_INTERNAL_b17d8b95_4_k_cu_1bfc1b364cuda3std6ranges3__45__cpo4sizeE
	.align		8
        /*00d8*/ 	.dword	_ZN34_INTERNAL_b17d8b95_4_k_cu_1bfc1b364cuda3std6ranges3__45__cpo5ssizeE
	.align		8
        /*00e0*/ 	.dword	_ZN34_INTERNAL_b17d8b95_4_k_cu_1bfc1b364cuda3std6ranges3__45__cpo8distanceE
	.align		8
        /*00e8*/ 	.dword	_ZN34_INTERNAL_b17d8b95_4_k_cu_1bfc1b366thrust24THRUST_300001_SM_1000_NS8cuda_cub3parE
	.align		8
        /*00f0*/ 	.dword	_ZN34_INTERNAL_b17d8b95_4_k_cu_1bfc1b366thrust24THRUST_300001_SM_1000_NS8cuda_cub10par_nosyncE
	.align		8
        /*00f8*/ 	.dword	_ZN34_INTERNAL_b17d8b95_4_k_cu_1bfc1b366thrust24THRUST_300001_SM_1000_NS6system6detail10sequential3seqE
	.align		8
        /*0100*/ 	.dword	_ZN34_INTERNAL_b17d8b95_4_k_cu_1bfc1b366thrust24THRUST_300001_SM_1000_NS12placeholders2_1E
	.align		8
        /*0108*/ 	.dword	_ZN34_INTERNAL_b17d8b95_4_k_cu_1bfc1b366thrust24THRUST_300001_SM_1000_NS12placeholders2_2E
	.align		8
        /*0110*/ 	.dword	_ZN34_INTERNAL_b17d8b95_4_k_cu_1bfc1b366thrust24THRUST_300001_SM_1000_NS12placeholders2_3E
	.align		8
        /*0118*/ 	.dword	_ZN34_INTERNAL_b17d8b95_4_k_cu_1bfc1b366thrust24THRUST_300001_SM_1000_NS12placeholders2_4E
	.align		8
        /*0120*/ 	.dword	_ZN34_INTERNAL_b17d8b95_4_k_cu_1bfc1b366thrust24THRUST_300001_SM_1000_NS12placeholders2_5E
	.align		8
        /*0128*/ 	.dword	_ZN34_INTERNAL_b17d8b95_4_k_cu_1bfc1b366thrust24THRUST_300001_SM_1000_NS12placeholders2_6E
	.align		8
        /*0130*/ 	.dword	_ZN34_INTERNAL_b17d8b95_4_k_cu_1bfc1b366thrust24THRUST_300001_SM_1000_NS12placeholders2_7E
	.align		8
        /*0138*/ 	.dword	_ZN34_INTERNAL_b17d8b95_4_k_cu_1bfc1b366thrust24THRUST_300001_SM_1000_NS12placeholders2_8E
	.align		8
        /*0140*/ 	.dword	_ZN34_INTERNAL_b17d8b95_4_k_cu_1bfc1b366thrust24THRUST_300001_SM_1000_NS12placeholders2_9E
	.align		8
        /*0148*/ 	.dword	_ZN34_INTERNAL_b17d8b95_4_k_cu_1bfc1b366thrust24THRUST_300001_SM_1000_NS12placeholders3_10E
	.align		8
        /*0150*/ 	.dword	_ZN34_INTERNAL_b17d8b95_4_k_cu_1bfc1b366thrust24THRUST_300001_SM_1000_NS3seqE


//--------------------- .text._ZN3cub18CUB_300001_SM_10006detail9transform16transform_kernelINS2_10policy_hubILb1EN4cuda3std3__45tupleIJN6thrust24THRUST_300001_SM_1000_NS6detail15normal_iteratorINSA_10device_ptrIfEEEESF_EEEE10policy1000El13saxpy_functorSF_JPfSK_EEEvT0_iT1_T2_DpNS2_10kernel_argIT3_EE --------------------------
	.section	.text._ZN3cub18CUB_300001_SM_10006detail9transform16transform_kernelINS2_10policy_hubILb1EN4cuda3std3__45tupleIJN6thrust24THRUST_300001_SM_1000_NS6detail15normal_iteratorINSA_10device_ptrIfEEEESF_EEEE10policy1000El13saxpy_functorSF_JPfSK_EEEvT0_iT1_T2_DpNS2_10kernel_argIT3_EE,"ax",@progbits
	.align	128
        .global         _ZN3cub18CUB_300001_SM_10006detail9transform16transform_kernelINS2_10policy_hubILb1EN4cuda3std3__45tupleIJN6thrust24THRUST_300001_SM_1000_NS6detail15normal_iteratorINSA_10device_ptrIfEEEESF_EEEE10policy1000El13saxpy_functorSF_JPfSK_EEEvT0_iT1_T2_DpNS2_10kernel_argIT3_EE
        .type           _ZN3cub18CUB_300001_SM_10006detail9transform16transform_kernelINS2_10policy_hubILb1EN4cuda3std3__45tupleIJN6thrust24THRUST_300001_SM_1000_NS6detail15normal_iteratorINSA_10device_ptrIfEEEESF_EEEE10policy1000El13saxpy_functorSF_JPfSK_EEEvT0_iT1_T2_DpNS2_10kernel_argIT3_EE,@function
        .size           _ZN3cub18CUB_300001_SM_10006detail9transform16transform_kernelINS2_10policy_hubILb1EN4cuda3std3__45tupleIJN6thrust24THRUST_300001_SM_1000_NS6detail15normal_iteratorINSA_10device_ptrIfEEEESF_EEEE10policy1000El13saxpy_functorSF_JPfSK_EEEvT0_iT1_T2_DpNS2_10kernel_argIT3_EE,(.L_x_35 - _ZN3cub18CUB_300001_SM_10006detail9transform16transform_kernelINS2_10policy_hubILb1EN4cuda3std3__45tupleIJN6thrust24THRUST_300001_SM_1000_NS6detail15normal_iteratorINSA_10device_ptrIfEEEESF_EEEE10policy1000El13saxpy_functorSF_JPfSK_EEEvT0_iT1_T2_DpNS2_10kernel_argIT3_EE)
        .other          _ZN3cub18CUB_300001_SM_10006detail9transform16transform_kernelINS2_10policy_hubILb1EN4cuda3std3__45tupleIJN6thrust24THRUST_300001_SM_1000_NS6detail15normal_iteratorINSA_10device_ptrIfEEEESF_EEEE10policy1000El13saxpy_functorSF_JPfSK_EEEvT0_iT1_T2_DpNS2_10kernel_argIT3_EE,@"STO_CUDA_ENTRY STV_DEFAULT"
_ZN3cub18CUB_300001_SM_10006detail9transform16transform_kernelINS2_10policy_hubILb1EN4cuda3std3__45tupleIJN6thrust24THRUST_300001_SM_1000_NS6detail15normal_iteratorINSA_10device_ptrIfEEEESF_EEEE10policy1000El13saxpy_functorSF_JPfSK_EEEvT0_iT1_T2_DpNS2_10kernel_argIT3_EE:
.text._ZN3cub18CUB_300001_SM_10006detail9transform16transform_kernelINS2_10policy_hubILb1EN4cuda3std3__45tupleIJN6thrust24THRUST_300001_SM_1000_NS6detail15normal_iteratorINSA_10device_ptrIfEEEESF_EEEE10policy1000El13saxpy_functorSF_JPfSK_EEEvT0_iT1_T2_DpNS2_10kernel_argIT3_EE:
[----:B------:R-:W-:Y:S08]  /*0000*/  LDC R1, c[0x0][0x37c] ;  /* 0x0000df00ff017b82 */ /* 0x000ff00000000800 */
[----:B------:R-:W0:Y:S01]  /*0010*/  LDC R10, c[0x0][0x388] ;  /* 0x0000e200ff0a7b82 */ /* 0x000e220000000800 */
[----:B------:R-:W1:Y:S01]  /*0020*/  LDCU.64 UR4, c[0x0][0x380] ;  /* 0x00007000ff0477ac */ /* 0x000e620008000a00 */
[----:B------:R-:W2:Y:S01]  /*0030*/  S2R R7, SR_TID.X ;  /* 0x0000000000077919 */ /* 0x000ea20000002100 */
[----:B------:R-:W-:Y:S05]  /*0040*/  BSSY.RECONVERGENT B0, `(.L_x_0) ;  /* 0x0000029000007945 */ /* 0x000fea0003800200 */
[----:B------:R-:W3:Y:S01]  /*0050*/  S2UR UR12, SR_CTAID.X ;  /* 0x00000000000c79c3 */ /* 0x000ee20000002500 */
[----:B0-----:R-:W-:-:S04]  /*0060*/  SHF.L.U32 R5, R10, 0x7, RZ ;  /* 0x000000070a057819 */ /* 0x001fc800000006ff */
[----:B------:R-:W-:Y:S01]  /*0070*/  SHF.R.S32.HI R0, RZ, 0x1f, R5 ;  /* 0x0000001fff007819 */ /* 0x000fe20000011405 */
[----:B---3--:R-:W-:-:S04]  /*0080*/  IMAD.WIDE.U32 R2, R5, UR12, RZ ;  /* 0x0000000c05027c25 */ /* 0x008fc8000f8e00ff */
[----:B------:R-:W-:Y:S01]  /*0090*/  IMAD R9, R0, UR12, RZ ;  /* 0x0000000c00097c24 */ /* 0x000fe2000f8e02ff */
[----:B-1----:R-:W-:-:S03]  /*00a0*/  IADD3 R4, P1, PT, -R2, UR4, RZ ;  /* 0x0000000402047c10 */ /* 0x002fc6000ff3e1ff */
[----:B------:R-:W-:Y:S01]  /*00b0*/  IMAD.IADD R9, R3, 0x1, R9 ;  /* 0x0000000103097824 */ /* 0x000fe200078e0209 */
[----:B------:R-:W-:-:S04]  /*00c0*/  ISETP.LT.U32.AND P0, PT, R4, R5, PT ;  /* 0x000000050400720c */ /* 0x000fc80003f01070 */
[----:B------:R-:W-:-:S04]  /*00d0*/  IADD3.X R11, PT, PT, ~R9, UR5, RZ, P1, !PT ;  /* 0x00000005090b7c10 */ /* 0x000fc80008ffe5ff */
[----:B------:R-:W-:Y:S02]  /*00e0*/  ISETP.LT.AND.EX P0, PT, R11, R0, PT, P0 ;  /* 0x000000000b00720c */ /* 0x000fe40003f01300 */
[----:B--2---:R-:W-:Y:S02]  /*00f0*/  SHF.L.U32 R11, R7, 0x7, RZ ;  /* 0x00000007070b7819 */ /* 0x004fe400000006ff */
[----:B------:R-:W-:-:S05]  /*0100*/  SEL R0, R4, R5, P0 ;  /* 0x0000000504007207 */ /* 0x000fca0000000000 */
[----:B------:R-:W-:-:S05]  /*0110*/  IMAD.SHL.U32 R4, R0, 0x4, RZ ;  /* 0x0000000400047824 */ /* 0x000fca00078e00ff */
[----:B------:R-:W-:-:S13]  /*0120*/  ISETP.GE.AND P0, PT, R11, R4, PT ;  /* 0x000000040b00720c */ /* 0x000fda0003f06270 */
[----:B------:R-:W-:Y:S05]  /*0130*/  @P0 BRA `(.L_x_1) ;  /* 0x0000000000640947 */ /* 0x000fea0003800000 */
[----:B------:R-:W0:Y:S01]  /*0140*/  LDCU.64 UR4, c[0x0][0x398] ;  /* 0x00007300ff0477ac */ /* 0x000e220008000a00 */
[C---:B------:R-:W-:Y:S01]  /*0150*/  SHF.L.U32 R6, R2.reuse, 0x2, RZ ;  /* 0x0000000202067819 */ /* 0x040fe200000006ff */
[----:B------:R-:W-:Y:S01]  /*0160*/  BSSY.RECONVERGENT B1, `(.L_x_2) ;  /* 0x000000c000017945 */ /* 0x000fe20003800200 */
[----:B------:R-:W-:Y:S01]  /*0170*/  SHF.L.U64.HI R8, R2, 0x2, R9 ;  /* 0x0000000202087819 */ /* 0x000fe20000010209 */
[----:B------:R-:W-:Y:S01]  /*0180*/  IMAD.MOV.U32 R15, RZ, RZ, R11 ;  /* 0x000000ffff0f7224 */ /* 0x000fe200078e000b */
[----:B0-----:R-:W-:-:S04]  /*0190*/  IADD3 R12, P0, PT, R6, UR4, RZ ;  /* 0x00000004060c7c10 */ /* 0x001fc8000ff1e0ff */
[----:B------:R-:W-:-:S03]  /*01a0*/  IADD3.X R13, PT, PT, R8, UR5, RZ, P0, !PT ;  /* 0x00000005080d7c10 */ /* 0x000fc600087fe4ff */
[----:B------:R-:W-:-:S07]  /*01b0*/  IMAD.WIDE.U32 R12, R7, 0x80, R12 ;  /* 0x00000080070c7825 */ /* 0x000fce00078e000c */
.L_x_3:
[----:B------:R-:W-:Y:S01]  /*01c0*/  IADD3 R15, PT, PT, R15, 0x4000, RZ ;  /* 0x000040000f0f7810 */ /* 0x000fe20007ffe0ff */
[----:B------:R0:W-:Y:S03]  /*01d0*/  CCTL.E.PF2 [R12] ;  /* 0x000000000c00798f */ /* 0x0001e60000800100 */
[----:B------:R-:W-:Y:S02]  /*01e0*/  ISETP.GE.AND P0, PT, R15, R4, PT ;  /* 0x000000040f00720c */ /* 0x000fe40003f06270 */
[----:B0-----:R-:W-:-:S05]  /*01f0*/  IADD3 R12, P1, PT, R12, 0x4000, RZ ;  /* 0x000040000c0c7810 */ /* 0x001fca0007f3e0ff */
[----:B------:R-:W-:-:S06]  /*0200*/  IMAD.X R13, RZ, RZ, R13, P1 ;  /* 0x000000ffff0d7224 */ /* 0x000fcc00008e060d */
[----:B------:R-:W-:Y:S05]  /*0210*/  @!P0 BRA `(.L_x_3) ;  /* 0xfffffffc00e88947 */ /* 0x000fea000383ffff */
[----:B------:R-:W-:Y:S05]  /*0220*/  BSYNC.RECONVERGENT B1 ;  /* 0x0000000000017941 */ /* 0x000fea0003800200 */
.L_x_2:
[----:B------:R-:W0:Y:S02]  /*0230*/  LDCU.64 UR4, c[0x0][0x3a8] ;  /* 0x00007500ff0477ac */ /* 0x000e240008000a00 */
[----:B0-----:R-:W-:-:S04]  /*0240*/  IADD3 R12, P0, PT, R6, UR4, RZ ;  /* 0x00000004060c7c10 */ /* 0x001fc8000ff1e0ff */
[----:B------:R-:W-:-:S03]  /*0250*/  IADD3.X R13, PT, PT, R8, UR5, RZ, P0, !PT ;  /* 0x00000005080d7c10 */ /* 0x000fc600087fe4ff */
[----:B------:R-:W-:-:S07]  /*0260*/  IMAD.WIDE.U32 R12, R7, 0x80, R12 ;  /* 0x00000080070c7825 */ /* 0x000fce00078e000c */
.L_x_4:
[----:B------:R-:W-:Y:S01]  /*0270*/  IADD3 R11, PT, PT, R11, 0x4000, RZ ;  /* 0x000040000b0b7810 */ /* 0x000fe20007ffe0ff */
[----:B------:R0:W-:Y:S03]  /*0280*/  CCTL.E.PF2 [R12] ;  /* 0x000000000c00798f */ /* 0x0001e60000800100 */
[----:B------:R-:W-:Y:S02]  /*0290*/  ISETP.GE.AND P0, PT, R11, R4, PT ;  /* 0x000000040b00720c */ /* 0x000fe40003f06270 */
[----:B0-----:R-:W-:-:S05]  /*02a0*/  IADD3 R12, P1, PT, R12, 0x4000, RZ ;  /* 0x000040000c0c7810 */ /* 0x001fca0007f3e0ff */
[----:B------:R-:W-:-:S06]  /*02b0*/  IMAD.X R13, RZ, RZ, R13, P1 ;  /* 0x000000ffff0d7224 */ /* 0x000fcc00008e060d */
[----:B------:R-:W-:Y:S05]  /*02c0*/  @!P0 BRA `(.L_x_4) ;  /* 0xfffffffc00e88947 */ /* 0x000fea000383ffff */
.L_x_1:
[----:B------:R-:W-:Y:S05]  /*02d0*/  BSYNC.RECONVERGENT B0 ;  /* 0x0000000000007941 */ /* 0x000fea0003800200 */
.L_x_0:
[----:B------:R-:W0:Y:S01]  /*02e0*/  LDCU.128 UR8, c[0x0][0x390] ;  /* 0x00007200ff0877ac */ /* 0x000e220008000c00 */
[----:B------:R-:W-:Y:S02]  /*02f0*/  ISETP.NE.AND P0, PT, R5, R0, PT ;  /* 0x000000000500720c */ /* 0x000fe40003f05270 */
[C---:B------:R-:W-:Y:S01]  /*0300*/  SHF.L.U32 R8, R2.reuse, 0x2, RZ ;  /* 0x0000000202087819 */ /* 0x040fe200000006ff */
[----:B------:R-:W1:Y:S01]  /*0310*/  LDCU.64 UR6, c[0x0][0x3a8] ;  /* 0x00007500ff0677ac */ /* 0x000e620008000a00 */
[----:B------:R-:W-:Y:S02]  /*0320*/  SHF.L.U64.HI R9, R2, 0x2, R9 ;  /* 0x0000000202097819 */ /* 0x000fe40000010209 */
[C---:B------:R-:W-:Y:S01]  /*0330*/  R2UR UR13, R8.reuse ;  /* 0x00000000080d72ca */ /* 0x040fe200000e0000 */
[----:B------:R-:W2:Y:S01]  /*0340*/  LDCU.64 UR14, c[0x0][0x358] ;  /* 0x00006b00ff0e77ac */ /* 0x000ea20008000a00 */
[----:B------:R-:W-:Y:S02]  /*0350*/  R2UR UR16, R9 ;  /* 0x00000000091072ca */ /* 0x000fe400000e0000 */
[----:B0-----:R-:W-:-:S02]  /*0360*/  IADD3 R2, P2, PT, R8, UR10, RZ ;  /* 0x0000000a08027c10 */ /* 0x001fc4000ff5e0ff */
[C---:B-1----:R-:W-:Y:S02]  /*0370*/  IADD3 R4, P3, PT, R8.reuse, UR6, RZ ;  /* 0x0000000608047c10 */ /* 0x042fe4000ff7e0ff */
[----:B------:R-:W-:Y:S02]  /*0380*/  IADD3 R8, P1, PT, R8, UR8, RZ ;  /* 0x0000000808087c10 */ /* 0x000fe4000ff3e0ff */
[C---:B------:R-:W-:Y:S02]  /*0390*/  IADD3.X R3, PT, PT, R9.reuse, UR11, RZ, P2, !PT ;  /* 0x0000000b09037c10 */ /* 0x040fe400097fe4ff */
[C---:B------:R-:W-:Y:S02]  /*03a0*/  IADD3.X R5, PT, PT, R9.reuse, UR7, RZ, P3, !PT ;  /* 0x0000000709057c10 */ /* 0x040fe40009ffe4ff */
[----:B------:R-:W-:Y:S01]  /*03b0*/  IADD3.X R9, PT, PT, R9, UR9, RZ, P1, !PT ;  /* 0x0000000909097c10 */ /* 0x000fe20008ffe4ff */
[----:B--2---:R-:W-:Y:S06]  /*03c0*/  @!P0 BRA `(.L_x_5) ;  /* 0x0000000c00888947 */ /* 0x004fec0003800000 */
[----:B------:R-:W-:-:S13]  /*03d0*/  ISETP.GE.AND P0, PT, R10, 0x1, PT ;  /* 0x000000010a00780c */ /* 0x000fda0003f06270 */
[----:B------:R-:W-:Y:S05]  /*03e0*/  @!P0 EXIT ;  /* 0x000000000000894d */ /* 0x000fea0003800000 */
[C---:B------:R-:W-:Y:S01]  /*03f0*/  ISETP.GE.U32.AND P0, PT, R10.reuse, 0x8, PT ;  /* 0x000000080a00780c */ /* 0x040fe20003f06070 */
[----:B------:R-:W-:Y:S01]  /*0400*/  IMAD.MOV.U32 R6, RZ, RZ, RZ ;  /* 0x000000ffff067224 */ /* 0x000fe200078e00ff */
[----:B------:R-:W-:-:S11]  /*0410*/  LOP3.LUT R20, R10, 0x7, RZ, 0xc0, !PT ;  /* 0x000000070a147812 */ /* 0x000fd600078ec0ff */
[----:B------:R-:W-:Y:S05]  /*0420*/  @!P0 BRA `(.L_x_6) ;  /* 0x0000000800148947 */ /* 0x000fea0003800000 */
[----:B------:R-:W-:-:S13]  /*0430*/  ISETP.GE.AND P0, PT, R7, R0, PT ;  /* 0x000000000700720c */ /* 0x000fda0003f06270 */
[C---:B------:R-:W-:Y:S01]  /*0440*/  @!P0 IMAD.WIDE.U32 R16, R7.reuse, 0x4, R2 ;  /* 0x0000000407108825 */ /* 0x040fe200078e0002 */
[----:B------:R-:W0:Y:S03]  /*0450*/  @!P0 LDC R11, c[0x0][0x38c] ;  /* 0x0000e300ff0b8b82 */ /* 0x000e260000000800 */
[C---:B------:R-:W-:Y:S02]  /*0460*/  @!P0 IMAD.WIDE.U32 R22, R7.reuse, 0x4, R4 ;  /* 0x0000000407168825 */ /* 0x040fe400078e0004 */
[----:B------:R-:W0:Y:S04]  /*0470*/  @!P0 LDG.E R16, desc[UR14][R16.64] ;  /* 0x0000000e10108981 */ /* 0x000e28000c1e1900 */
[----:B------:R1:W0:Y:S01]  /*0480*/  @!P0 LDG.E R23, desc[UR14][R22.64] ;  /* 0x0000000e16178981 */ /* 0x000222000c1e1900 */
[C---:B------:R-:W-:Y:S01]  /*0490*/  IADD3 R21, PT, PT, R7.reuse, 0x80, RZ ;  /* 0x0000008007157810 */ /* 0x040fe20007ffe0ff */
[----:B------:R-:W-:-:S03]  /*04a0*/  @!P0 IMAD.WIDE.U32 R18, R7, 0x4, R8 ;  /* 0x0000000407128825 */ /* 0x000fc600078e0008 */
[C---:B------:R-:W-:Y:S01]  /*04b0*/  ISETP.GE.AND P1, PT, R21.reuse, R0, PT ;  /* 0x000000001500720c */ /* 0x040fe20003f26270 */
[----:B------:R-:W-:-:S04]  /*04c0*/  IMAD.WIDE R14, R21, 0x4, R2 ;  /* 0x00000004150e7825 */ /* 0x000fc800078e0202 */
[----:B------:R-:W-:-:S08]  /*04d0*/  IMAD.WIDE R12, R21, 0x4, R4 ;  /* 0x00000004150c7825 */ /* 0x000fd000078e0204 */
[----:B-1----:R-:W1:Y:S01]  /*04e0*/  @!P1 LDC R22, c[0x0][0x38c] ;  /* 0x0000e300ff169b82 */ /* 0x002e620000000800 */
[----:B0-----:R-:W-:-:S05]  /*04f0*/  @!P0 FFMA R11, R16, R11, R23 ;  /* 0x0000000b100b8223 */ /* 0x001fca0000000017 */
[----:B------:R0:W-:Y:S04]  /*0500*/  @!P0 STG.E desc[UR14][R18.64], R11 ;  /* 0x0000000b12008986 */ /* 0x0001e8000c10190e */
[----:B------:R-:W1:Y:S04]  /*0510*/  @!P1 LDG.E R6, desc[UR14][R14.64] ;  /* 0x0000000e0e069981 */ /* 0x000e68000c1e1900 */
[----:B------:R-:W1:Y:S01]  /*0520*/  @!P1 LDG.E R25, desc[UR14][R12.64] ;  /* 0x0000000e0c199981 */ /* 0x000e62000c1e1900 */
[----:B------:R-:W-:-:S05]  /*0530*/  VIADD R17, R7, 0x100 ;  /* 0x0000010007117836 */ /* 0x000fca0000000000 */
[----:B------:R-:W-:Y:S01]  /*0540*/  ISETP.GE.AND P0, PT, R17, R0, PT ;  /* 0x000000001100720c */ /* 0x000fe20003f06270 */
[----:B------:R-:W-:-:S12]  /*0550*/  IMAD.WIDE R16, R21, 0x4, R8 ;  /* 0x0000000415107825 */ /* 0x000fd800078e0208 */
[----:B0-----:R-:W0:Y:S01]  /*0560*/  @!P0 LDC R18, c[0x0][0x38c] ;  /* 0x0000e300ff128b82 */ /* 0x001e220000000800 */
[----:B-1----:R-:W-:-:S05]  /*0570*/  @!P1 FFMA R25, R6, R22, R25 ;  /* 0x0000001606199223 */ /* 0x002fca0000000019 */
[----:B------:R-:W-:Y:S04]  /*0580*/  @!P1 STG.E desc[UR14][R16.64], R25 ;  /* 0x0000001910009986 */ /* 0x000fe8000c10190e */
[----:B------:R-:W0:Y:S04]  /*0590*/  @!P0 LDG.E R6, desc[UR14][R14.64+0x200] ;  /* 0x0002000e0e068981 */ /* 0x000e28000c1e1900 */
[----:B------:R-:W0:Y:S01]  /*05a0*/  @!P0 LDG.E R21, desc[UR14][R12.64+0x200] ;  /* 0x0002000e0c158981 */ /* 0x000e22000c1e1900 */
[----:B------:R-:W-:-:S04]  /*05b0*/  IADD3 R11, PT, PT, R7, 0x180, RZ ;  /* 0x00000180070b7810 */ /* 0x000fc80007ffe0ff */
[----:B------:R-:W-:Y:S01]  /*05c0*/  ISETP.GE.AND P1, PT, R11, R0, PT ;  /* 0x000000000b00720c */ /* 0x000fe20003f26270 */
[----:B------:R-:W-:Y:S02]  /*05d0*/  VIADD R19, R7, 0x200 ;  /* 0x0000020007137836 */ /* 0x000fe40000000000 */
[----:B0-----:R-:W-:-:S10]  /*05e0*/  @!P0 FFMA R21, R6, R18, R21 ;  /* 0x0000001206158223 */ /* 0x001fd40000000015 */
[----:B------:R-:W0:Y:S01]  /*05f0*/  @!P1 LDC R18, c[0x0][0x38c] ;  /* 0x0000e300ff129b82 */ /* 0x000e220000000800 */
[----:B------:R1:W-:Y:S04]  /*0600*/  @!P0 STG.E desc[UR14][R16.64+0x200], R21 ;  /* 0x0002001510008986 */ /* 0x0003e8000c10190e */
[----:B------:R-:W0:Y:S04]  /*0610*/  @!P1 LDG.E R6, desc[UR14][R14.64+0x400] ;  /* 0x0004000e0e069981 */ /* 0x000e28000c1e1900 */
[----:B------:R-:W0:Y:S01]  /*0620*/  @!P1 LDG.E R11, desc[UR14][R12.64+0x400] ;  /* 0x0004000e0c0b9981 */ /* 0x000e22000c1e1900 */
[----:B------:R-:W-:-:S02]  /*0630*/  ISETP.GE.AND P0, PT, R19, R0, PT ;  /* 0x000000001300720c */ /* 0x000fc40003f06270 */
[----:B-1----:R-:W-:Y:S01]  /*0640*/  IADD3 R21, PT, PT, R7, 0x280, RZ ;  /* 0x0000028007157810 */ /* 0x002fe20007ffe0ff */
[----:B0-----:R-:W-:-:S10]  /*0650*/  @!P1 FFMA R11, R6, R18, R11 ;  /* 0x00000012060b9223 */ /* 0x001fd4000000000b */
[----:B------:R-:W0:Y:S01]  /*0660*/  @!P0 LDC R18, c[0x0][0x38c] ;  /* 0x0000e300ff128b82 */ /* 0x000e220000000800 */
[----:B------:R1:W-:Y:S04]  /*0670*/  @!P1 STG.E desc[UR14][R16.64+0x400], R11 ;  /* 0x0004000b10009986 */ /* 0x0003e8000c10190e */
[----:B------:R-:W0:Y:S04]  /*0680*/  @!P0 LDG.E R6, desc[UR14][R14.64+0x600] ;  /* 0x0006000e0e068981 */ /* 0x000e28000c1e1900 */
[----:B------:R-:W0:Y:S01]  /*0690*/  @!P0 LDG.E R19, desc[UR14][R12.64+0x600] ;  /* 0x0006000e0c138981 */ /* 0x000e22000c1e1900 */
[----:B------:R-:W-:Y:S01]  /*06a0*/  ISETP.GE.AND P1, PT, R21, R0, PT ;  /* 0x000000001500720c */ /* 0x000fe20003f26270 */
[----:B-1----:R-:W-:-:S02]  /*06b0*/  VIADD R11, R7, 0x300 ;  /* 0x00000300070b7836 */ /* 0x002fc40000000000 */
        /* <DEDUP_REMOVED lines=13> */
[----:B0-----:R-:W-:-:S12]  /*0790*/  @!P0 FFMA R11, R6, R18, R11 ;  /* 0x00000012060b8223 */ /* 0x001fd8000000000b */
[----:B------:R-:W0:Y:S01]  /*07a0*/  @!P1 LDC R18, c[0x0][0x38c] ;  /* 0x0000e300ff129b82 */ /* 0x000e220000000800 */
[----:B------:R1:W-:Y:S04]  /*07b0*/  @!P0 STG.E desc[UR14][R16.64+0xa00], R11 ;  /* 0x000a000b10008986 */ /* 0x0003e8000c10190e */
[----:B------:R-:W0:Y:S04]  /*07c0*/  @!P1 LDG.E R6, desc[UR14][R14.64+0xc00] ;  /* 0x000c000e0e069981 */ /* 0x000e28000c1e1900 */
[----:B------:R-:W0:Y:S02]  /*07d0*/  @!P1 LDG.E R19, desc[UR14][R12.64+0xc00] ;  /* 0x000c000e0c139981 */ /* 0x000e24000c1e1900 */
[----:B0-----:R-:W-:Y:S01]  /*07e0*/  @!P1 FFMA R19, R6, R18, R19 ;  /* 0x0000001206139223 */ /* 0x001fe20000000013 */
[----:B------:R-:W-:-:S04]  /*07f0*/  LOP3.LUT R6, R10, 0x7ffffff8, RZ, 0xc0, !PT ;  /* 0x7ffffff80a067812 */ /* 0x000fc800078ec0ff */
[----:B------:R1:W-:Y:S01]  /*0800*/  @!P1 STG.E desc[UR14][R16.64+0xc00], R19 ;  /* 0x000c001310009986 */ /* 0x0003e2000c10190e */
[----:B------:R-:W-:-:S13]  /*0810*/  ISETP.NE.AND P0, PT, R6, 0x8, PT ;  /* 0x000000080600780c */ /* 0x000fda0003f05270 */
[----:B-1----:R-:W-:Y:S05]  /*0820*/  @!P0 BRA `(.L_x_6) ;  /* 0x0000000400148947 */ /* 0x002fea0003800000 */
[----:B------:R-:W-:Y:S01]  /*0830*/  IMAD.MOV.U32 R16, RZ, RZ, 0x8 ;  /* 0x00000008ff107424 */ /* 0x000fe200078e00ff */
[----:B------:R-:W0:Y:S06]  /*0840*/  LDCU UR4, c[0x0][0x38c] ;  /* 0x00007180ff0477ac */ /* 0x000e2c0008000800 */
.L_x_9:
[----:B-1----:R-:W-:-:S04]  /*0850*/  LEA R17, R16, R7, 0x7 ;  /* 0x0000000710117211 */ /* 0x002fc800078e38ff */
[----:B------:R-:W-:-:S13]  /*0860*/  ISETP.GE.AND P0, PT, R17, R0, PT ;  /* 0x000000001100720c */ /* 0x000fda0003f06270 */
[C---:B------:R-:W-:Y:S01]  /*0870*/  @!P0 IMAD.WIDE.U32 R10, R17.reuse, 0x4, R2 ;  /* 0x00000004110a8825 */ /* 0x040fe200078e0002 */
[----:B------:R-:W1:Y:S03]  /*0880*/  @!P0 LDC R27, c[0x0][0x38c] ;  /* 0x0000e300ff1b8b82 */ /* 0x000e660000000800 */
[C---:B------:R-:W-:Y:S02]  /*0890*/  @!P0 IMAD.WIDE.U32 R22, R17.reuse, 0x4, R4 ;  /* 0x0000000411168825 */ /* 0x040fe400078e0004 */
[----:B------:R-:W1:Y:S04]  /*08a0*/  @!P0 LDG.E R10, desc[UR14][R10.64] ;  /* 0x0000000e0a0a8981 */ /* 0x000e68000c1e1900 */
[----:B------:R2:W1:Y:S01]  /*08b0*/  @!P0 LDG.E R23, desc[UR14][R22.64] ;  /* 0x0000000e16178981 */ /* 0x000462000c1e1900 */
[----:B------:R-:W-:-:S02]  /*08c0*/  VIADD R25, R17, 0x80 ;  /* 0x0000008011197836 */ /* 0x000fc40000000000 */
[----:B------:R-:W-:-:S03]  /*08d0*/  @!P0 IMAD.WIDE.U32 R18, R17, 0x4, R8 ;  /* 0x0000000411128825 */ /* 0x000fc600078e0008 */
[C---:B------:R-:W-:Y:S01]  /*08e0*/  ISETP.GE.AND P1, PT, R25.reuse, R0, PT ;  /* 0x000000001900720c */ /* 0x040fe20003f26270 */
[----:B------:R-:W-:-:S04]  /*08f0*/  IMAD.WIDE R14, R25, 0x4, R2 ;  /* 0x00000004190e7825 */ /* 0x000fc800078e0202 */
[----:B------:R-:W-:-:S08]  /*0900*/  IMAD.WIDE R12, R25, 0x4, R4 ;  /* 0x00000004190c7825 */ /* 0x000fd000078e0204 */
[----:B--2---:R-:W2:Y:S01]  /*0910*/  @!P1 LDC R22, c[0x0][0x38c] ;  /* 0x0000e300ff169b82 */ /* 0x004ea20000000800 */
[----:B-1----:R-:W-:-:S05]  /*0920*/  @!P0 FFMA R27, R10, R27, R23 ;  /* 0x0000001b0a1b8223 */ /* 0x002fca0000000017 */
[----:B------:R1:W-:Y:S04]  /*0930*/  @!P0 STG.E desc[UR14][R18.64], R27 ;  /* 0x0000001b12008986 */ /* 0x0003e8000c10190e */
[----:B------:R-:W2:Y:S04]  /*0940*/  @!P1 LDG.E R21, desc[UR14][R14.64] ;  /* 0x0000000e0e159981 */ /* 0x000ea8000c1e1900 */
[----:B------:R-:W2:Y:S01]  /*0950*/  @!P1 LDG.E R24, desc[UR14][R12.64] ;  /* 0x0000000e0c189981 */ /* 0x000ea2000c1e1900 */
[----:B------:R-:W-:-:S04]  /*0960*/  IADD3 R11, PT, PT, R17, 0x100, RZ ;  /* 0x00000100110b7810 */ /* 0x000fc80007ffe0ff */
[----:B------:R-:W-:Y:S01]  /*0970*/  ISETP.GE.AND P0, PT, R11, R0, PT ;  /* 0x000000000b00720c */ /* 0x000fe20003f06270 */
[----:B------:R-:W-:-:S12]  /*0980*/  IMAD.WIDE R10, R25, 0x4, R8 ;  /* 0x00000004190a7825 */ /* 0x000fd800078e0208 */
[----:B------:R-:W3:Y:S01]  /*0990*/  @!P0 LDC R23, c[0x0][0x38c] ;  /* 0x0000e300ff178b82 */ /* 0x000ee20000000800 */
[----:B--2---:R-:W-:-:S05]  /*09a0*/  @!P1 FFMA R25, R21, R22, R24 ;  /* 0x0000001615199223 */ /* 0x004fca0000000018 */
[----:B------:R2:W-:Y:S04]  /*09b0*/  @!P1 STG.E desc[UR14][R10.64], R25 ;  /* 0x000000190a009986 */ /* 0x0005e8000c10190e */
[----:B------:R-:W3:Y:S04]  /*09c0*/  @!P0 LDG.E R21, desc[UR14][R14.64+0x200] ;  /* 0x0002000e0e158981 */ /* 0x000ee8000c1e1900 */
[----:B------:R-:W3:Y:S01]  /*09d0*/  @!P0 LDG.E R22, desc[UR14][R12.64+0x200] ;  /* 0x0002000e0c168981 */ /* 0x000ee2000c1e1900 */
[----:B-1----:R-:W-:-:S05]  /*09e0*/  VIADD R19, R17, 0x180 ;  /* 0x0000018011137836 */ /* 0x002fca0000000000 */
[----:B------:R-:W-:Y:S01]  /*09f0*/  ISETP.GE.AND P1, PT, R19, R0, PT ;  /* 0x000000001300720c */ /* 0x000fe20003f26270 */
[----:B---3--:R-:W-:-:S12]  /*0a00*/  @!P0 FFMA R23, R21, R23, R22 ;  /* 0x0000001715178223 */ /* 0x008fd80000000016 */
[----:B------:R-:W2:Y:S01]  /*0a10*/  @!P1 LDC R22, c[0x0][0x38c] ;  /* 0x0000e300ff169b82 */ /* 0x000ea20000000800 */
[----:B------:R1:W-:Y:S04]  /*0a20*/  @!P0 STG.E desc[UR14][R10.64+0x200], R23 ;  /* 0x000200170a008986 */ /* 0x0003e8000c10190e */
[----:B------:R-:W2:Y:S04]  /*0a30*/  @!P1 LDG.E R18, desc[UR14][R14.64+0x400] ;  /* 0x0004000e0e129981 */ /* 0x000ea8000c1e1900 */
[----:B------:R-:W2:Y:S01]  /*0a40*/  @!P1 LDG.E R21, desc[UR14][R12.64+0x400] ;  /* 0x0004000e0c159981 */ /* 0x000ea2000c1e1900 */
[----:B------:R-:W-:-:S04]  /*0a50*/  IADD3 R19, PT, PT, R17, 0x200, RZ ;  /* 0x0000020011137810 */ /* 0x000fc80007ffe0ff */
[----:B------:R-:W-:Y:S01]  /*0a60*/  ISETP.GE.AND P0, PT, R19, R0, PT ;  /* 0x000000001300720c */ /* 0x000fe20003f06270 */
[----:B------:R-:W-:Y:S02]  /*0a70*/  VIADD R19, R17, 0x280 ;  /* 0x0000028011137836 */ /* 0x000fe40000000000 */
[----:B--2---:R-:W-:-:S10]  /*0a80*/  @!P1 FFMA R25, R18, R22, R21 ;  /* 0x0000001612199223 */ /* 0x004fd40000000015 */
[----:B------:R-:W1:Y:S01]  /*0a90*/  @!P0 LDC R22, c[0x0][0x38c] ;  /* 0x0000e300ff168b82 */ /* 0x000e620000000800 */
[----:B------:R2:W-:Y:S04]  /*0aa0*/  @!P1 STG.E desc[UR14][R10.64+0x400], R25 ;  /* 0x000400190a009986 */ /* 0x0005e8000c10190e */
[----:B------:R-:W1:Y:S04]  /*0ab0*/  @!P0 LDG.E R18, desc[UR14][R14.64+0x600] ;  /* 0x0006000e0e128981 */ /* 0x000e68000c1e1900 */
[----:B------:R-:W1:Y:S01]  /*0ac0*/  @!P0 LDG.E R21, desc[UR14][R12.64+0x600] ;  /* 0x0006000e0c158981 */ /* 0x000e62000c1e1900 */
[----:B------:R-:W-:-:S02]  /*0ad0*/  ISETP.GE.AND P1, PT, R19, R0, PT ;  /* 0x000000001300720c */ /* 0x000fc40003f26270 */
[----:B------:R-:W-:Y:S01]  /*0ae0*/  IADD3 R19, PT, PT, R17, 0x300, RZ ;  /* 0x0000030011137810 */ /* 0x000fe20007ffe0ff */
[----:B-1----:R-:W-:-:S10]  /*0af0*/  @!P0 FFMA R23, R18, R22, R21 ;  /* 0x0000001612178223 */ /* 0x002fd40000000015 */
[----:B------:R-:W1:Y:S01]  /*0b00*/  @!P1 LDC R22, c[0x0][0x38c] ;  /* 0x0000e300ff169b82 */ /* 0x000e620000000800 */
[----:B------:R2:W-:Y:S04]  /*0b10*/  @!P0 STG.E desc[UR14][R10.64+0x600], R23 ;  /* 0x000600170a008986 */ /* 0x0005e8000c10190e */
[----:B------:R-:W1:Y:S04]  /*0b20*/  @!P1 LDG.E R18, desc[UR14][R14.64+0x800] ;  /* 0x0008000e0e129981 */ /* 0x000e68000c1e1900 */
[----:B------:R-:W1:Y:S01]  /*0b30*/  @!P1 LDG.E R21, desc[UR14][R12.64+0x800] ;  /* 0x0008000e0c159981 */ /* 0x000e62000c1e1900 */
[----:B------:R-:W-:Y:S01]  /*0b40*/  ISETP.GE.AND P0, PT, R19, R0, PT ;  /* 0x000000001300720c */ /* 0x000fe20003f06270 */
[----:B-1----:R-:W-:-:S12]  /*0b50*/  @!P1 FFMA R21, R18, R22, R21 ;  /* 0x0000001612159223 */ /* 0x002fd80000000015 */
[----:B------:R-:W1:Y:S01]  /*0b60*/  @!P0 LDC R22, c[0x0][0x38c] ;  /* 0x0000e300ff168b82 */ /* 0x000e620000000800 */
[----:B------:R2:W-:Y:S04]  /*0b70*/  @!P1 STG.E desc[UR14][R10.64+0x800], R21 ;  /* 0x000800150a009986 */ /* 0x0005e8000c10190e */
[----:B------:R-:W1:Y:S04]  /*0b80*/  @!P0 LDG.E R18, desc[UR14][R14.64+0xa00] ;  /* 0x000a000e0e128981 */ /* 0x000e68000c1e1900 */
[----:B------:R-:W1:Y:S01]  /*0b90*/  @!P0 LDG.E R19, desc[UR14][R12.64+0xa00] ;  /* 0x000a000e0c138981 */ /* 0x000e62000c1e1900 */
[----:B------:R-:W-:Y:S01]  /*0ba0*/  VIADD R17, R17, 0x380 ;  /* 0x0000038011117836 */ /* 0x000fe20000000000 */
[----:B------:R-:W-:Y:S01]  /*0bb0*/  IADD3 R16, PT, PT, R16, 0x8, RZ ;  /* 0x0000000810107810 */ /* 0x000fe20007ffe0ff */
[----:B------:R-:W-:Y:S03]  /*0bc0*/  BSSY.RECONVERGENT B0, `(.L_x_7) ;  /* 0x000000a000007945 */ /* 0x000fe60003800200 */
[----:B------:R-:W-:Y:S01]  /*0bd0*/  ISETP.NE.AND P1, PT, R16, R6, PT ;  /* 0x000000061000720c */ /* 0x000fe20003f25270 */
[----:B-1----:R-:W-:-:S05]  /*0be0*/  @!P0 FFMA R19, R18, R22, R19 ;  /* 0x0000001612138223 */ /* 0x002fca0000000013 */
[----:B------:R2:W-:Y:S01]  /*0bf0*/  @!P0 STG.E desc[UR14][R10.64+0xa00], R19 ;  /* 0x000a00130a008986 */ /* 0x0005e2000c10190e */
[----:B------:R-:W-:-:S13]  /*0c00*/  ISETP.GE.AND P0, PT, R17, R0, PT ;  /* 0x000000001100720c */ /* 0x000fda0003f06270 */
[----:B--2---:R-:W-:Y:S05]  /*0c10*/  @P0 BRA `(.L_x_8) ;  /* 0x0000000000100947 */ /* 0x004fea0003800000 */
[----:B------:R-:W0:Y:S04]  /*0c20*/  LDG.E R14, desc[UR14][R14.64+0xc00] ;  /* 0x000c000e0e0e7981 */ /* 0x000e28000c1e1900 */
[----:B------:R-:W0:Y:S02]  /*0c30*/  LDG.E R13, desc[UR14][R12.64+0xc00] ;  /* 0x000c000e0c0d7981 */ /* 0x000e24000c1e1900 */
[----:B0-----:R-:W-:-:S05]  /*0c40*/  FFMA R17, R14, UR4, R13 ;  /* 0x000000040e117c23 */ /* 0x001fca000800000d */
[----:B------:R1:W-:Y:S02]  /*0c50*/  STG.E desc[UR14][R10.64+0xc00], R17 ;  /* 0x000c00110a007986 */ /* 0x0003e4000c10190e */
.L_x_8:
[----:B0-----:R-:W-:Y:S05]  /*0c60*/  BSYNC.RECONVERGENT B0 ;  /* 0x0000000000007941 */ /* 0x001fea0003800200 */
.L_x_7:
[----:B------:R-:W-:Y:S05]  /*0c70*/  @P1 BRA `(.L_x_9) ;  /* 0xfffffff800f41947 */ /* 0x000fea000383ffff */
.L_x_6:
[----:B------:R-:W-:-:S13]  /*0c80*/  ISETP.NE.AND P0, PT, R20, RZ, PT ;  /* 0x000000ff1400720c */ /* 0x000fda0003f05270 */
[----:B------:R-:W-:Y:S05]  /*0c90*/  @!P0 EXIT ;  /* 0x000000000000894d */ /* 0x000fea0003800000 */
[----:B-1----:R-:W0:Y:S01]  /*0ca0*/  LDC R10, c[0x0][0x388] ;  /* 0x0000e200ff0a7b82 */ /* 0x002e220000000800 */
[----:B------:R-:W-:Y:S02]  /*0cb0*/  ISETP.GE.U32.AND P1, PT, R20, 0x4, PT ;  /* 0x000000041400780c */ /* 0x000fe40003f26070 */
[----:B0-----:R-:W-:-:S04]  /*0cc0*/  LOP3.LUT R22, R10, 0x3, RZ, 0xc0, !PT ;  /* 0x000000030a167812 */ /* 0x001fc800078ec0ff */
[----:B------:R-:W-:-:S07]  /*0cd0*/  ISETP.NE.AND P0, PT, R22, RZ, PT ;  /* 0x000000ff1600720c */ /* 0x000fce0003f05270 */
[----:B------:R-:W-:Y:S06]  /*0ce0*/  @!P1 BRA `(.L_x_10) ;  /* 0x0000000000a49947 */ /* 0x000fec0003800000 */
[----:B------:R-:W-:-:S05]  /*0cf0*/  IMAD R11, R6, 0x80, R7 ;  /* 0x00000080060b7824 */ /* 0x000fca00078e0207 */
[----:B------:R-:W-:-:S13]  /*0d00*/  ISETP.GE.AND P1, PT, R11, R0, PT ;  /* 0x000000000b00720c */ /* 0x000fda0003f26270 */
[C---:B------:R-:W-:Y:S01]  /*0d10*/  @!P1 IMAD.WIDE R14, R11.reuse, 0x4, R2 ;  /* 0x000000040b0e9825 */ /* 0x040fe200078e0202 */
[----:B------:R-:W0:Y:S03]  /*0d20*/  @!P1 LDC R23, c[0x0][0x38c] ;  /* 0x0000e300ff179b82 */ /* 0x000e260000000800 */
[C---:B------:R-:W-:Y:S02]  /*0d30*/  @!P1 IMAD.WIDE R18, R11.reuse, 0x4, R4 ;  /* 0x000000040b129825 */ /* 0x040fe400078e0204 */
[----:B------:R-:W0:Y:S04]  /*0d40*/  @!P1 LDG.E R14, desc[UR14][R14.64] ;  /* 0x0000000e0e0e9981 */ /* 0x000e28000c1e1900 */
[----:B------:R-:W0:Y:S01]  /*0d50*/  @!P1 LDG.E R19, desc[UR14][R18.64] ;  /* 0x0000000e12139981 */ /* 0x000e22000c1e1900 */
[C---:B------:R-:W-:Y:S01]  /*0d60*/  IADD3 R25, PT, PT, R11.reuse, 0x80, RZ ;  /* 0x000000800b197810 */ /* 0x040fe20007ffe0ff */
[----:B------:R-:W-:-:S03]  /*0d70*/  @!P1 IMAD.WIDE R12, R11, 0x4, R8 ;  /* 0x000000040b0c9825 */ /* 0x000fc600078e0208 */
[----:B------:R-:W-:-:S13]  /*0d80*/  ISETP.GE.AND P2, PT, R25, R0, PT ;  /* 0x000000001900720c */ /* 0x000fda0003f46270 */
[C---:B------:R-:W-:Y:S01]  /*0d90*/  @!P2 IMAD.WIDE R20, R25.reuse, 0x4, R2 ;  /* 0x000000041914a825 */ /* 0x040fe200078e0202 */
[----:B------:R-:W1:Y:S03]  /*0da0*/  @!P2 LDC R27, c[0x0][0x38c] ;  /* 0x0000e300ff1bab82 */ /* 0x000e660000000800 */
[----:B------:R-:W-:-:S04]  /*0db0*/  @!P2 IMAD.WIDE R16, R25, 0x4, R4 ;  /* 0x000000041910a825 */ /* 0x000fc800078e0204 */
[----:B0-----:R-:W-:-:S05]  /*0dc0*/  @!P1 FFMA R23, R14, R23, R19 ;  /* 0x000000170e179223 */ /* 0x001fca0000000013 */
[----:B------:R0:W-:Y:S04]  /*0dd0*/  @!P1 STG.E desc[UR14][R12.64], R23 ;  /* 0x000000170c009986 */ /* 0x0001e8000c10190e */
[----:B------:R-:W1:Y:S04]  /*0de0*/  @!P2 LDG.E R20, desc[UR14][R20.64] ;  /* 0x0000000e1414a981 */ /* 0x000e68000c1e1900 */
[----:B------:R2:W1:Y:S01]  /*0df0*/  @!P2 LDG.E R17, desc[UR14][R16.64] ;  /* 0x0000000e1011a981 */ /* 0x000462000c1e1900 */
[----:B------:R-:W-:Y:S02]  /*0e00*/  VIADD R29, R11, 0x100 ;  /* 0x000001000b1d7836 */ /* 0x000fe40000000000 */
[----:B------:R-:W-:-:S03]  /*0e10*/  @!P2 IMAD.WIDE R14, R25, 0x4, R8 ;  /* 0x00000004190ea825 */ /* 0x000fc600078e0208 */
[----:B------:R-:W-:-:S13]  /*0e20*/  ISETP.GE.AND P1, PT, R29, R0, PT ;  /* 0x000000001d00720c */ /* 0x000fda0003f26270 */
[C---:B------:R-:W-:Y:S01]  /*0e30*/  @!P1 IMAD.WIDE R24, R29.reuse, 0x4, R2 ;  /* 0x000000041d189825 */ /* 0x040fe200078e0202 */
[----:B--2---:R-:W2:Y:S03]  /*0e40*/  @!P1 LDC R16, c[0x0][0x38c] ;  /* 0x0000e300ff109b82 */ /* 0x004ea60000000800 */
[----:B------:R-:W-:-:S04]  /*0e50*/  @!P1 IMAD.WIDE R18, R29, 0x4, R4 ;  /* 0x000000041d129825 */ /* 0x000fc800078e0204 */
[----:B-1----:R-:W-:-:S05]  /*0e60*/  @!P2 FFMA R27, R20, R27, R17 ;  /* 0x0000001b141ba223 */ /* 0x002fca0000000011 */
[----:B------:R1:W-:Y:S04]  /*0e70*/  @!P2 STG.E desc[UR14][R14.64], R27 ;  /* 0x0000001b0e00a986 */ /* 0x0003e8000c10190e */
[----:B------:R-:W2:Y:S04]  /*0e80*/  @!P1 LDG.E R24, desc[UR14][R24.64] ;  /* 0x0000000e18189981 */ /* 0x000ea8000c1e1900 */
[----:B------:R-:W2:Y:S01]  /*0e90*/  @!P1 LDG.E R19, desc[UR14][R18.64] ;  /* 0x0000000e12139981 */ /* 0x000ea2000c1e1900 */
[----:B0-----:R-:W-:Y:S01]  /*0ea0*/  IADD3 R23, PT, PT, R11, 0x180, RZ ;  /* 0x000001800b177810 */ /* 0x001fe20007ffe0ff */
[----:B------:R-:W-:-:S03]  /*0eb0*/  @!P1 IMAD.WIDE R12, R29, 0x4, R8 ;  /* 0x000000041d0c9825 */ /* 0x000fc600078e0208 */
[----:B------:R-:W-:-:S13]  /*0ec0*/  ISETP.GE.AND P2, PT, R23, R0, PT ;  /* 0x000000001700720c */ /* 0x000fda0003f46270 */
[----:B------:R-:W-:-:S04]  /*0ed0*/  @!P2 IMAD.WIDE R20, R23, 0x4, R4 ;  /* 0x000000041714a825 */ /* 0x000fc800078e0204 */
[----:B--2---:R-:W-:Y:S01]  /*0ee0*/  @!P1 FFMA R11, R24, R16, R19 ;  /* 0x00000010180b9223 */ /* 0x004fe20000000013 */
[C---:B------:R-:W-:Y:S01]  /*0ef0*/  @!P2 IMAD.WIDE R16, R23.reuse, 0x4, R2 ;  /* 0x000000041710a825 */ /* 0x040fe200078e0202 */
[----:B------:R-:W0:Y:S03]  /*0f00*/  @!P2 LDC R19, c[0x0][0x38c] ;  /* 0x0000e300ff13ab82 */ /* 0x000e260000000800 */
[----:B------:R2:W-:Y:S04]  /*0f10*/  @!P1 STG.E desc[UR14][R12.64], R11 ;  /* 0x0000000b0c009986 */ /* 0x0005e8000c10190e */
[----:B------:R-:W0:Y:S04]  /*0f20*/  @!P2 LDG.E R16, desc[UR14][R16.64] ;  /* 0x0000000e1010a981 */ /* 0x000e28000c1e1900 */
[----:B------:R-:W0:Y:S01]  /*0f30*/  @!P2 LDG.E R21, desc[UR14][R20.64] ;  /* 0x0000000e1415a981 */ /* 0x000e22000c1e1900 */
[----:B-1----:R-:W-:-:S04]  /*0f40*/  @!P2 IMAD.WIDE R14, R23, 0x4, R8 ;  /* 0x00000004170ea825 */ /* 0x002fc800078e0208 */
[----:B------:R-:W-:Y:S02]  /*0f50*/  VIADD R6, R6, 0x4 ;  /* 0x0000000406067836 */ /* 0x000fe40000000000 */
[----:B0-----:R-:W-:-:S05]  /*0f60*/  @!P2 FFMA R19, R16, R19, R21 ;  /* 0x000000131013a223 */ /* 0x001fca0000000015 */
[----:B------:R2:W-:Y:S02]  /*0f70*/  @!P2 STG.E desc[UR14][R14.64], R19 ;  /* 0x000000130e00a986 */ /* 0x0005e4000c10190e */
.L_x_10:
[----:B------:R-:W-:Y:S05]  /*0f80*/  @!P0 EXIT ;  /* 0x000000000000894d */ /* 0x000fea0003800000 */
[----:B------:R-:W-:Y:S02]  /*0f90*/  ISETP.NE.AND P0, PT, R22, 0x1, PT ;  /* 0x000000011600780c */ /* 0x000fe40003f05270 */
[----:B------:R-:W-:-:S04]  /*0fa0*/  LOP3.LUT R10, R10, 0x1, RZ, 0xc0, !PT ;  /* 0x000000010a0a7812 */ /* 0x000fc800078ec0ff */
[----:B------:R-:W-:-:S07]  /*0fb0*/  ISETP.NE.U32.AND P2, PT, R10, 0x1, PT ;  /* 0x000000010a00780c */ /* 0x000fce0003f45070 */
[----:B------:R-:W-:Y:S06]  /*0fc0*/  @!P0 BRA `(.L_x_11) ;  /* 0x0000000000548947 */ /* 0x000fec0003800000 */
[----:B--2---:R-:W-:-:S04]  /*0fd0*/  LEA R15, R6, R7, 0x7 ;  /* 0x00000007060f7211 */ /* 0x004fc800078e38ff */
[----:B------:R-:W-:-:S13]  /*0fe0*/  ISETP.GE.AND P0, PT, R15, R0, PT ;  /* 0x000000000f00720c */ /* 0x000fda0003f06270 */
[C---:B------:R-:W-:Y:S01]  /*0ff0*/  @!P0 IMAD.WIDE R10, R15.reuse, 0x4, R2 ;  /* 0x000000040f0a8825 */ /* 0x040fe200078e0202 */
[----:B------:R-:W0:Y:S03]  /*1000*/  @!P0 LDC R21, c[0x0][0x38c] ;  /* 0x0000e300ff158b82 */ /* 0x000e260000000800 */
[C---:B------:R-:W-:Y:S02]  /*1010*/  @!P0 IMAD.WIDE R12, R15.reuse, 0x4, R4 ;  /* 0x000000040f0c8825 */ /* 0x040fe400078e0204 */
[----:B------:R-:W0:Y:S04]  /*1020*/  @!P0 LDG.E R10, desc[UR14][R10.64] ;  /* 0x0000000e0a0a8981 */ /* 0x000e28000c1e1900 */
[----:B------:R-:W0:Y:S01]  /*1030*/  @!P0 LDG.E R13, desc[UR14][R12.64] ;  /* 0x0000000e0c0d8981 */ /* 0x000e22000c1e1900 */
[----:B------:R-:W-:-:S02]  /*1040*/  VIADD R23, R15, 0x80 ;  /* 0x000000800f177836 */ /* 0x000fc40000000000 */
[----:B------:R-:W-:-:S03]  /*1050*/  @!P0 IMAD.WIDE R14, R15, 0x4, R8 ;  /* 0x000000040f0e8825 */ /* 0x000fc600078e0208 */
[----:B------:R-:W-:-:S13]  /*1060*/  ISETP.GE.AND P1, PT, R23, R0, PT ;  /* 0x000000001700720c */ /* 0x000fda0003f26270 */
[----:B------:R-:W-:-:S04]  /*1070*/  @!P1 IMAD.WIDE R16, R23, 0x4, R2 ;  /* 0x0000000417109825 */ /* 0x000fc800078e0202 */
[----:B------:R-:W-:-:S04]  /*1080*/  @!P1 IMAD.WIDE R18, R23, 0x4, R4 ;  /* 0x0000000417129825 */ /* 0x000fc800078e0204 */
[----:B0-----:R-:W-:Y:S02]  /*1090*/  @!P0 FFMA R21, R10, R21, R13 ;  /* 0x000000150a158223 */ /* 0x001fe4000000000d */
[----:B------:R-:W0:Y:S03]  /*10a0*/  @!P1 LDC R13, c[0x0][0x38c] ;  /* 0x0000e300ff0d9b82 */ /* 0x000e260000000800 */
[----:B------:R1:W-:Y:S04]  /*10b0*/  @!P0 STG.E desc[UR14][R14.64], R21 ;  /* 0x000000150e008986 */ /* 0x0003e8000c10190e */
[----:B------:R-:W0:Y:S04]  /*10c0*/  @!P1 LDG.E R16, desc[UR14][R16.64] ;  /* 0x0000000e10109981 */ /* 0x000e28000c1e1900 */
[----:B------:R-:W0:Y:S01]  /*10d0*/  @!P1 LDG.E R19, desc[UR14][R18.64] ;  /* 0x0000000e12139981 */ /* 0x000e22000c1e1900 */
[----:B------:R-:W-:Y:S01]  /*10e0*/  @!P1 IMAD.WIDE R10, R23, 0x4, R8 ;  /* 0x00000004170a9825 */ /* 0x000fe200078e0208 */
[----:B------:R-:W-:-:S03]  /*10f0*/  IADD3 R6, PT, PT, R6, 0x2, RZ ;  /* 0x0000000206067810 */ /* 0x000fc60007ffe0ff */
[----:B0-----:R-:W-:-:S05]  /*1100*/  @!P1 FFMA R13, R16, R13, R19 ;  /* 0x0000000d100d9223 */ /* 0x001fca0000000013 */
[----:B------:R1:W-:Y:S02]  /*1110*/  @!P1 STG.E desc[UR14][R10.64], R13 ;  /* 0x0000000d0a009986 */ /* 0x0003e4000c10190e */
.L_x_11:
[----:B------:R-:W-:Y:S05]  /*1120*/  @P2 EXIT ;  /* 0x000000000000294d */ /* 0x000fea0003800000 */
[----:B------:R-:W-:-:S05]  /*1130*/  IMAD R7, R6, 0x80, R7 ;  /* 0x0000008006077824 */ /* 0x000fca00078e0207 */
[----:B------:R-:W-:-:S13]  /*1140*/  ISETP.GE.AND P0, PT, R7, R0, PT ;  /* 0x000000000700720c */ /* 0x000fda0003f06270 */
[----:B------:R-:W-:Y:S05]  /*1150*/  @P0 EXIT ;  /* 0x000000000000094d */ /* 0x000fea0003800000 */
[C---:B------:R-:W-:Y:S01]  /*1160*/  IMAD.WIDE R2, R7.reuse, 0x4, R2 ;  /* 0x0000000407027825 */ /* 0x040fe200078e0202 */
[----:B------:R-:W0:Y:S03]  /*1170*/  LDCU UR4, c[0x0][0x38c] ;  /* 0x00007180ff0477ac */ /* 0x000e260008000800 */
[C---:B------:R-:W-:Y:S02]  /*1180*/  IMAD.WIDE R4, R7.reuse, 0x4, R4 ;  /* 0x0000000407047825 */ /* 0x040fe400078e0204 */
[----:B------:R-:W0:Y:S04]  /*1190*/  LDG.E R2, desc[UR14][R2.64] ;  /* 0x0000000e02027981 */ /* 0x000e28000c1e1900 */
[----:B------:R-:W0:Y:S01]  /*11a0*/  LDG.E R5, desc[UR14][R4.64] ;  /* 0x0000000e04057981 */ /* 0x000e22000c1e1900 */
[----:B------:R-:W-:-:S04]  /*11b0*/  IMAD.WIDE R8, R7, 0x4, R8 ;  /* 0x0000000407087825 */ /* 0x000fc800078e0208 */
[----:B0-----:R-:W-:-:S05]  /*11c0*/  FFMA R7, R2, UR4, R5 ;  /* 0x0000000402077c23 */ /* 0x001fca0008000005 */
[----:B------:R-:W-:Y:S01]  /*11d0*/  STG.E desc[UR14][R8.64], R7 ;  /* 0x0000000708007986 */ /* 0x000fe2000c10190e */
[----:B------:R-:W-:Y:S05]  /*11e0*/  EXIT ;  /* 0x000000000000794d */ /* 0x000fea0003800000 */
.L_x_5:
[----:B------:R-:W-:-:S13]  /*11f0*/  ISETP.GE.AND P0, PT, R10, 0x1, PT ;  /* 0x000000010a00780c */ /* 0x000fda0003f06270 */
[----:B------:R-:W-:Y:S05]  /*1200*/  @!P0 EXIT ;  /* 0x000000000000894d */ /* 0x000fea0003800000 */
[----:B------:R-:W-:Y:S01]  /*1210*/  ISETP.GE.U32.AND P0, PT, R10, 0x8, PT ;  /* 0x000000080a00780c */ /* 0x000fe20003f06070 */
[----:B------:R-:W-:-:S12]  /*1220*/  HFMA2 R0, -RZ, RZ, 0, 0 ;  /* 0x00000000ff007431 */ /* 0x000fd800000001ff */
[----:B------:R-:W-:Y:S05]  /*1230*/  @!P0 BRA `(.L_x_12) ;  /* 0x0000000400248947 */ /* 0x000fea0003800000 */
[----:B------:R-:W0:Y:S01]  /*1240*/  LDC.64 R12, c[0x0][0x398] ;  /* 0x0000e600ff0c7b82 */ /* 0x000e220000000a00 */
[----:B------:R-:W-:Y:S01]  /*1250*/  UIADD3 UR4, UP2, UPT, UR13, 0x600, URZ ;  /* 0x000006000d047890 */ /* 0x000fe2000ff5e0ff */
[----:B------:R-:W-:Y:S01]  /*1260*/  LOP3.LUT R0, R10, 0x7ffffff8, RZ, 0xc0, !PT ;  /* 0x7ffffff80a007812 */ /* 0x000fe200078ec0ff */
[----:B------:R-:W1:Y:S03]  /*1270*/  LDCU UR17, c[0x0][0x38c] ;  /* 0x00007180ff1177ac */ /* 0x000e660008000800 */
[----:B------:R-:W-:Y:S01]  /*1280*/  IADD3 R0, PT, PT, -R0, RZ, RZ ;  /* 0x000000ff00007210 */ /* 0x000fe20007ffe1ff */
[----:B------:R-:W-:Y:S01]  /*1290*/  UIADD3 UR10, UP1, UPT, UR4, UR10, URZ ;  /* 0x0000000a040a7290 */ /* 0x000fe2000ff3e0ff */
[----:B------:R-:W2:Y:S01]  /*12a0*/  LDC.64 R8, c[0x0][0x390] ;  /* 0x0000e400ff087b82 */ /* 0x000ea20000000a00 */
[----:B------:R-:W-:Y:S02]  /*12b0*/  UIADD3 UR8, UP0, UPT, UR4, UR8, URZ ;  /* 0x0000000804087290 */ /* 0x000fe4000ff1e0ff */
[----:B------:R-:W-:-:S02]  /*12c0*/  UIADD3.X UR5, UPT, UPT, URZ, UR16, URZ, UP2, !UPT ;  /* 0x00000010ff057290 */ /* 0x000fc400097fe4ff */
[----:B------:R-:W-:Y:S02]  /*12d0*/  UIADD3 UR4, UP2, UPT, UR4, UR6, URZ ;  /* 0x0000000604047290 */ /* 0x000fe4000ff5e0ff */
[----:B------:R-:W-:Y:S01]  /*12e0*/  UIADD3.X UR11, UPT, UPT, UR5, UR11, URZ, UP1, !UPT ;  /* 0x0000000b050b7290 */ /* 0x000fe20008ffe4ff */
[----:B------:R-:W3:Y:S01]  /*12f0*/  LDC.64 R14, c[0x0][0x3a8] ;  /* 0x0000ea00ff0e7b82 */ /* 0x000ee20000000a00 */
[----:B------:R-:W-:Y:S02]  /*1300*/  UIADD3.X UR9, UPT, UPT, UR5, UR9, URZ, UP0, !UPT ;  /* 0x0000000905097290 */ /* 0x000fe400087fe4ff */
[----:B------:R-:W-:Y:S01]  /*1310*/  UIADD3.X UR5, UPT, UPT, UR5, UR7, URZ, UP2, !UPT ;  /* 0x0000000705057290 */ /* 0x000fe200097fe4ff */
[----:B0-----:R-:W-:-:S04]  /*1320*/  IMAD.WIDE.U32 R10, R7, 0x4, R12 ;  /* 0x00000004070a7825 */ /* 0x001fc800078e000c */
[----:B--2---:R-:W-:-:S04]  /*1330*/  IMAD.WIDE.U32 R8, R7, 0x4, R8 ;  /* 0x0000000407087825 */ /* 0x004fc800078e0008 */
[----:B---3--:R-:W-:-:S04]  /*1340*/  IMAD.WIDE.U32 R12, R7, 0x4, R14 ;  /* 0x00000004070c7825 */ /* 0x008fc800078e000e */
[----:B-1----:R-:W-:-:S07]  /*1350*/  VIADD R7, R7, 0x80 ;  /* 0x0000008007077836 */ /* 0x002fce0000000000 */
.L_x_13:
[----:B------:R-:W-:Y:S02]  /*1360*/  IADD3 R22, P1, PT, R12, UR13, RZ ;  /* 0x0000000d0c167c10 */ /* 0x000fe4000ff3e0ff */
[----:B---3--:R-:W-:Y:S02]  /*1370*/  IADD3 R20, P0, PT, R10, UR13, RZ ;  /* 0x0000000d0a147c10 */ /* 0x008fe4000ff1e0ff */
[----:B------:R-:W-:Y:S02]  /*1380*/  IADD3.X R23, PT, PT, R13, UR16, RZ, P1, !PT ;  /* 0x000000100d177c10 */ /* 0x000fe40008ffe4ff */
[----:B------:R-:W-:-:S04]  /*1390*/  IADD3.X R21, PT, PT, R11, UR16, RZ, P0, !PT ;  /* 0x000000100b157c10 */ /* 0x000fc800087fe4ff */
[----:B------:R-:W2:Y:S04]  /*13a0*/  LDG.E R23, desc[UR14][R22.64] ;  /* 0x0000000e16177981 */ /* 0x000ea8000c1e1900 */
[----:B------:R-:W2:Y:S01]  /*13b0*/  LDG.E R20, desc[UR14][R20.64] ;  /* 0x0000000e14147981 */ /* 0x000ea2000c1e1900 */
[----:B------:R-:W-:Y:S01]  /*13c0*/  IADD3 R14, P0, PT, R8, UR13, RZ ;  /* 0x0000000d080e7c10 */ /* 0x000fe2000ff1e0ff */
[----:B------:R-:W-:Y:S01]  /*13d0*/  IMAD.U32 R17, RZ, RZ, UR11 ;  /* 0x0000000bff117e24 */ /* 0x000fe2000f8e00ff */
[----:B------:R-:W-:Y:S02]  /*13e0*/  MOV R16, UR10 ;  /* 0x0000000a00107c02 */ /* 0x000fe40008000f00 */
[----:B------:R-:W-:Y:S02]  /*13f0*/  MOV R18, UR4 ;  /* 0x0000000400127c02 */ /* 0x000fe40008000f00 */
[----:B------:R-:W-:Y:S01]  /*1400*/  MOV R19, UR5 ;  /* 0x0000000500137c02 */ /* 0x000fe20008000f00 */
[----:B------:R-:W-:Y:S01]  /*1410*/  IMAD.WIDE R16, R7, 0x4, R16 ;  /* 0x0000000407107825 */ /* 0x000fe200078e0210 */
[----:B------:R-:W-:-:S03]  /*1420*/  IADD3.X R15, PT, PT, R9, UR16, RZ, P0, !PT ;  /* 0x00000010090f7c10 */ /* 0x000fc600087fe4ff */
[----:B------:R-:W-:-:S04]  /*1430*/  IMAD.WIDE R18, R7, 0x4, R18 ;  /* 0x0000000407127825 */ /* 0x000fc800078e0212 */
[----:B--2---:R-:W-:-:S05]  /*1440*/  FFMA R25, R20, UR17, R23 ;  /* 0x0000001114197c23 */ /* 0x004fca0008000017 */
[----:B------:R0:W-:Y:S04]  /*1450*/  STG.E desc[UR14][R14.64], R25 ;  /* 0x000000190e007986 */ /* 0x0001e8000c10190e */
[----:B------:R-:W2:Y:S04]  /*1460*/  LDG.E R6, desc[UR14][R16.64+-0x600] ;  /* 0xfffa000e10067981 */ /* 0x000ea8000c1e1900 */
[----:B------:R-:W2:Y:S01]  /*1470*/  LDG.E R23, desc[UR14][R18.64+-0x600] ;  /* 0xfffa000e12177981 */ /* 0x000ea2000c1e1900 */
[----:B------:R-:W-:Y:S01]  /*1480*/  MOV R21, UR9 ;  /* 0x0000000900157c02 */ /* 0x000fe20008000f00 */
[----:B------:R-:W-:-:S04]  /*1490*/  IMAD.U32 R20, RZ, RZ, UR8 ;  /* 0x00000008ff147e24 */ /* 0x000fc8000f8e00ff */
[----:B------:R-:W-:-:S04]  /*14a0*/  IMAD.WIDE R20, R7, 0x4, R20 ;  /* 0x0000000407147825 */ /* 0x000fc800078e0214 */
[----:B--2---:R-:W-:-:S05]  /*14b0*/  FFMA R23, R6, UR17, R23 ;  /* 0x0000001106177c23 */ /* 0x004fca0008000017 */
[----:B------:R1:W-:Y:S04]  /*14c0*/  STG.E desc[UR14][R20.64+-0x600], R23 ;  /* 0xfffa001714007986 */ /* 0x0003e8000c10190e */
[----:B------:R-:W2:Y:S04]  /*14d0*/  LDG.E R6, desc[UR14][R16.64+-0x400] ;  /* 0xfffc000e10067981 */ /* 0x000ea8000c1e1900 */
[----:B------:R-:W2:Y:S02]  /*14e0*/  LDG.E R27, desc[UR14][R18.64+-0x400] ;  /* 0xfffc000e121b7981 */ /* 0x000ea4000c1e1900 */
[----:B--2---:R-:W-:-:S05]  /*14f0*/  FFMA R27, R6, UR17, R27 ;  /* 0x00000011061b7c23 */ /* 0x004fca000800001b */
[----:B------:R2:W-:Y:S04]  /*1500*/  STG.E desc[UR14][R20.64+-0x400], R27 ;  /* 0xfffc001b14007986 */ /* 0x0005e8000c10190e */
[----:B------:R-:W3:Y:S04]  /*1510*/  LDG.E R6, desc[UR14][R16.64+-0x200] ;  /* 0xfffe000e10067981 */ /* 0x000ee8000c1e1900 */
[----:B0-----:R-:W3:Y:S02]  /*1520*/  LDG.E R15, desc[UR14][R18.64+-0x200] ;  /* 0xfffe000e120f7981 */ /* 0x001ee4000c1e1900 */
[----:B---3--:R-:W-:-:S05]  /*1530*/  FFMA R15, R6, UR17, R15 ;  /* 0x00000011060f7c23 */ /* 0x008fca000800000f */
[----:B------:R0:W-:Y:S04]  /*1540*/  STG.E desc[UR14][R20.64+-0x200], R15 ;  /* 0xfffe000f14007986 */ /* 0x0001e8000c10190e */
[----:B------:R-:W3:Y:S04]  /*1550*/  LDG.E R6, desc[UR14][R16.64] ;  /* 0x0000000e10067981 */ /* 0x000ee8000c1e1900 */
[----:B------:R-:W3:Y:S02]  /*1560*/  LDG.E R25, desc[UR14][R18.64] ;  /* 0x0000000e12197981 */ /* 0x000ee4000c1e1900 */
[----:B---3--:R-:W-:-:S05]  /*1570*/  FFMA R25, R6, UR17, R25 ;  /* 0x0000001106197c23 */ /* 0x008fca0008000019 */
[----:B------:R3:W-:Y:S04]  /*1580*/  STG.E desc[UR14][R20.64], R25 ;  /* 0x0000001914007986 */ /* 0x0007e8000c10190e */
[----:B------:R-:W4:Y:S04]  /*1590*/  LDG.E R6, desc[UR14][R16.64+0x200] ;  /* 0x0002000e10067981 */ /* 0x000f28000c1e1900 */
[----:B-1----:R-:W4:Y:S02]  /*15a0*/  LDG.E R23, desc[UR14][R18.64+0x200] ;  /* 0x0002000e12177981 */ /* 0x002f24000c1e1900 */
[----:B----4-:R-:W-:-:S05]  /*15b0*/  FFMA R23, R6, UR17, R23 ;  /* 0x0000001106177c23 */ /* 0x010fca0008000017 */
[----:B------:R3:W-:Y:S04]  /*15c0*/  STG.E desc[UR14][R20.64+0x200], R23 ;  /* 0x0002001714007986 */ /* 0x0007e8000c10190e */
[----:B------:R-:W4:Y:S04]  /*15d0*/  LDG.E R6, desc[UR14][R16.64+0x400] ;  /* 0x0004000e10067981 */ /* 0x000f28000c1e1900 */
[----:B--2---:R-:W4:Y:S02]  /*15e0*/  LDG.E R27, desc[UR14][R18.64+0x400] ;  /* 0x0004000e121b7981 */ /* 0x004f24000c1e1900 */
[----:B----4-:R-:W-:-:S05]  /*15f0*/  FFMA R27, R6, UR17, R27 ;  /* 0x00000011061b7c23 */ /* 0x010fca000800001b */
[----:B------:R3:W-:Y:S04]  /*1600*/  STG.E desc[UR14][R20.64+0x400], R27 ;  /* 0x0004001b14007986 */ /* 0x0007e8000c10190e */
[----:B------:R-:W2:Y:S04]  /*1610*/  LDG.E R6, desc[UR14][R16.64+0x600] ;  /* 0x0006000e10067981 */ /* 0x000ea8000c1e1900 */
[----:B0-----:R-:W2:Y:S01]  /*1620*/  LDG.E R15, desc[UR14][R18.64+0x600] ;  /* 0x0006000e120f7981 */ /* 0x001ea2000c1e1900 */
[----:B------:R-:W-:-:S04]  /*1630*/  IADD3 R0, PT, PT, R0, 0x8, RZ ;  /* 0x0000000800007810 */ /* 0x000fc80007ffe0ff */
[----:B------:R-:W-:Y:S01]  /*1640*/  ISETP.NE.AND P0, PT, R0, RZ, PT ;  /* 0x000000ff0000720c */ /* 0x000fe20003f05270 */
[----:B------:R-:W-:Y:S01]  /*1650*/  UIADD3 UR13, UP0, UPT, UR13, 0x1000, URZ ;  /* 0x000010000d0d7890 */ /* 0x000fe2000ff1e0ff */
[----:B------:R-:W-:-:S03]  /*1660*/  VIADD R7, R7, 0x400 ;  /* 0x0000040007077836 */ /* 0x000fc60000000000 */
[----:B------:R-:W-:Y:S01]  /*1670*/  UIADD3.X UR16, UPT, UPT, URZ, UR16, URZ, UP0, !UPT ;  /* 0x00000010ff107290 */ /* 0x000fe200087fe4ff */
[----:B--2---:R-:W-:-:S05]  /*1680*/  FFMA R15, R6, UR17, R15 ;  /* 0x00000011060f7c23 */ /* 0x004fca000800000f */
[----:B------:R3:W-:Y:S02]  /*1690*/  STG.E desc[UR14][R20.64+0x600], R15 ;  /* 0x0006000f14007986 */ /* 0x0007e4000c10190e */
[----:B------:R-:W-:Y:S05]  /*16a0*/  @P0 BRA `(.L_x_13) ;  /* 0xfffffffc002c0947 */ /* 0x000fea000383ffff */
[----:B------:R-:W0:Y:S02]  /*16b0*/  LDC R0, c[0x0][0x388] ;  /* 0x0000e200ff007b82 */ /* 0x000e240000000800 */
[----:B0-----:R-:W-:-:S07]  /*16c0*/  LOP3.LUT R0, R0, 0x7ffffff8, RZ, 0xc0, !PT ;  /* 0x7ffffff800007812 */ /* 0x001fce00078ec0ff */
.L_x_12:
[----:B------:R-:W0:Y:S02]  /*16d0*/  LDC R14, c[0x0][0x388] ;  /* 0x0000e200ff0e7b82 */ /* 0x000e240000000800 */
[----:B0-----:R-:W-:-:S04]  /*16e0*/  LOP3.LUT R10, R14, 0x7, RZ, 0xc0, !PT ;  /* 0x000000070e0a7812 */ /* 0x001fc800078ec0ff */
[----:B------:R-:W-:-:S13]  /*16f0*/  ISETP.NE.AND P0, PT, R10, RZ, PT ;  /* 0x000000ff0a00720c */ /* 0x000fda0003f05270 */
[----:B------:R-:W-:Y:S05]  /*1700*/  @!P0 EXIT ;  /* 0x000000000000894d */ /* 0x000fea0003800000 */
[----:B------:R-:W0:Y:S01]  /*1710*/  LDCU.64 UR4, c[0x0][0x390] ;  /* 0x00007200ff0477ac */ /* 0x000e220008000a00 */
[----:B------:R-:W-:Y:S01]  /*1720*/  SHF.L.U32 R8, R14, 0x7, RZ ;  /* 0x000000070e087819 */ /* 0x000fe200000006ff */
[----:B---3--:R-:W1:Y:S01]  /*1730*/  S2R R15, SR_TID.X ;  /* 0x00000000000f7919 */ /* 0x008e620000002100 */
[----:B------:R-:W-:Y:S02]  /*1740*/  ISETP.GE.U32.AND P0, PT, R10, 0x4, PT ;  /* 0x000000040a00780c */ /* 0x000fe40003f06070 */
[----:B------:R-:W-:Y:S01]  /*1750*/  SHF.R.S32.HI R6, RZ, 0x1f, R8 ;  /* 0x0000001fff067819 */ /* 0x000fe20000011408 */
[----:B------:R-:W-:Y:S01]  /*1760*/  IMAD.WIDE.U32 R8, R8, UR12, RZ ;  /* 0x0000000c08087c25 */ /* 0x000fe2000f8e00ff */
[----:B------:R-:W-:-:S03]  /*1770*/  LOP3.LUT R18, R14, 0x3, RZ, 0xc0, !PT ;  /* 0x000000030e127812 */ /* 0x000fc600078ec0ff */
[----:B------:R-:W-:Y:S01]  /*1780*/  IMAD R7, R6, UR12, RZ ;  /* 0x0000000c06077c24 */ /* 0x000fe2000f8e02ff */
[----:B------:R-:W-:Y:S02]  /*1790*/  SHF.L.U32 R6, R8, 0x2, RZ ;  /* 0x0000000208067819 */ /* 0x000fe400000006ff */
[----:B------:R-:W-:Y:S01]  /*17a0*/  ISETP.NE.AND P1, PT, R18, RZ, PT ;  /* 0x000000ff1200720c */ /* 0x000fe20003f25270 */
[----:B------:R-:W-:Y:S01]  /*17b0*/  IMAD.IADD R7, R9, 0x1, R7 ;  /* 0x0000000109077824 */ /* 0x000fe200078e0207 */
[----:B0-----:R-:W-:-:S04]  /*17c0*/  IADD3 R6, P2, PT, R6, UR4, RZ ;  /* 0x0000000406067c10 */ /* 0x001fc8000ff5e0ff */
[----:B------:R-:W-:-:S04]  /*17d0*/  SHF.L.U64.HI R7, R8, 0x2, R7 ;  /* 0x0000000208077819 */ /* 0x000fc80000010207 */
[----:B------:R-:W-:Y:S01]  /*17e0*/  IADD3.X R7, PT, PT, R7, UR5, RZ, P2, !PT ;  /* 0x0000000507077c10 */ /* 0x000fe200097fe4ff */
[----:B------:R-:W-:Y:S06]  /*17f0*/  @!P0 BRA `(.L_x_14) ;  /* 0x0000000000588947 */ /* 0x000fec0003800000 */
[----:B-1----:R-:W-:Y:S01]  /*1800*/  LEA R13, R0, R15, 0x7 ;  /* 0x0000000f000d7211 */ /* 0x002fe200078e38ff */
[----:B------:R-:W0:Y:S04]  /*1810*/  LDCU UR4, c[0x0][0x38c] ;  /* 0x00007180ff0477ac */ /* 0x000e280008000800 */
[----:B------:R-:W-:-:S04]  /*1820*/  IMAD.WIDE R10, R13, 0x4, R2 ;  /* 0x000000040d0a7825 */ /* 0x000fc800078e0202 */
[C---:B------:R-:W-:Y:S01]  /*1830*/  IMAD.WIDE R8, R13.reuse, 0x4, R4 ;  /* 0x000000040d087825 */ /* 0x040fe200078e0204 */
[----:B------:R-:W0:Y:S04]  /*1840*/  LDG.E R16, desc[UR14][R10.64] ;  /* 0x0000000e0a107981 */ /* 0x000e28000c1e1900 */
[----:B------:R-:W0:Y:S01]  /*1850*/  LDG.E R17, desc[UR14][R8.64] ;  /* 0x0000000e08117981 */ /* 0x000e22000c1e1900 */
[----:B------:R-:W-:-:S04]  /*1860*/  IMAD.WIDE R12, R13, 0x4, R6 ;  /* 0x000000040d0c7825 */ /* 0x000fc800078e0206 */
[----:B0-----:R-:W-:-:S05]  /*1870*/  FFMA R17, R16, UR4, R17 ;  /* 0x0000000410117c23 */ /* 0x001fca0008000011 */
[----:B------:R0:W-:Y:S04]  /*1880*/  STG.E desc[UR14][R12.64], R17 ;  /* 0x000000110c007986 */ /* 0x0001e8000c10190e */
[----:B------:R-:W2:Y:S04]  /*1890*/  LDG.E R16, desc[UR14][R10.64+0x200] ;  /* 0x0002000e0a107981 */ /* 0x000ea8000c1e1900 */
[----:B------:R-:W2:Y:S02]  /*18a0*/  LDG.E R19, desc[UR14][R8.64+0x200] ;  /* 0x0002000e08137981 */ /* 0x000ea4000c1e1900 */
[----:B--2---:R-:W-:-:S05]  /*18b0*/  FFMA R19, R16, UR4, R19 ;  /* 0x0000000410137c23 */ /* 0x004fca0008000013 */
[----:B------:R0:W-:Y:S04]  /*18c0*/  STG.E desc[UR14][R12.64+0x200], R19 ;  /* 0x000200130c007986 */ /* 0x0001e8000c10190e */
[----:B------:R-:W2:Y:S04]  /*18d0*/  LDG.E R16, desc[UR14][R10.64+0x400] ;  /* 0x0004000e0a107981 */ /* 0x000ea8000c1e1900 */
[----:B------:R-:W2:Y:S02]  /*18e0*/  LDG.E R21, desc[UR14][R8.64+0x400] ;  /* 0x0004000e08157981 */ /* 0x000ea4000c1e1900 */
[----:B--2---:R-:W-:-:S05]  /*18f0*/  FFMA R21, R16, UR4, R21 ;  /* 0x0000000410157c23 */ /* 0x004fca0008000015 */
[----:B------:R0:W-:Y:S04]  /*1900*/  STG.E desc[UR14][R12.64+0x400], R21 ;  /* 0x000400150c007986 */ /* 0x0001e8000c10190e */
[----:B------:R-:W2:Y:S04]  /*1910*/  LDG.E R16, desc[UR14][R10.64+0x600] ;  /* 0x0006000e0a107981 */ /* 0x000ea8000c1e1900 */
[----:B------:R-:W2:Y:S01]  /*1920*/  LDG.E R23, desc[UR14][R8.64+0x600] ;  /* 0x0006000e08177981 */ /* 0x000ea2000c1e1900 */
[----:B------:R-:W-:Y:S01]  /*1930*/  IADD3 R0, PT, PT, R0, 0x4, RZ ;  /* 0x0000000400007810 */ /* 0x000fe20007ffe0ff */
[----:B--2---:R-:W-:-:S05]  /*1940*/  FFMA R23, R16, UR4, R23 ;  /* 0x0000000410177c23 */ /* 0x004fca0008000017 */
[----:B------:R0:W-:Y:S02]  /*1950*/  STG.E desc[UR14][R12.64+0x600], R23 ;  /* 0x000600170c007986 */ /* 0x0001e4000c10190e */
.L_x_14:
[----:B------:R-:W-:Y:S05]  /*1960*/  @!P1 EXIT ;  /* 0x000000000000994d */ /* 0x000fea0003800000 */
[----:B------:R-:W-:Y:S02]  /*1970*/  ISETP.NE.AND P0, PT, R18, 0x1, PT ;  /* 0x000000011200780c */ /* 0x000fe40003f05270 */
[----:B------:R-:W-:-:S04]  /*1980*/  LOP3.LUT R14, R14, 0x1, RZ, 0xc0, !PT ;  /* 0x000000010e0e7812 */ /* 0x000fc800078ec0ff */
[----:B------:R-:W-:-:S07]  /*1990*/  ISETP.NE.U32.AND P1, PT, R14, 0x1, PT ;  /* 0x000000010e00780c */ /* 0x000fce0003f25070 */
[----:B------:R-:W-:Y:S06]  /*19a0*/  @!P0 BRA `(.L_x_15) ;  /* 0x0000000000388947 */ /* 0x000fec0003800000 */
[----:B01----:R-:W-:Y:S01]  /*19b0*/  IMAD R13, R0, 0x80, R15 ;  /* 0x00000080000d7824 */ /* 0x003fe200078e020f */
[----:B------:R-:W0:Y:S03]  /*19c0*/  LDCU UR4, c[0x0][0x38c] ;  /* 0x00007180ff0477ac */ /* 0x000e260008000800 */
[----:B------:R-:W-:-:S04]  /*19d0*/  IMAD.WIDE R8, R13, 0x4, R2 ;  /* 0x000000040d087825 */ /* 0x000fc800078e0202 */
[C---:B------:R-:W-:Y:S01]  /*19e0*/  IMAD.WIDE R10, R13.reuse, 0x4, R4 ;  /* 0x000000040d0a7825 */ /* 0x040fe200078e0204 */
[----:B------:R-:W0:Y:S04]  /*19f0*/  LDG.E R14, desc[UR14][R8.64] ;  /* 0x0000000e080e7981 */ /* 0x000e28000c1e1900 */
[----:B------:R-:W0:Y:S01]  /*1a00*/  LDG.E R17, desc[UR14][R10.64] ;  /* 0x0000000e0a117981 */ /* 0x000e22000c1e1900 */
[----:B------:R-:W-:-:S04]  /*1a10*/  IMAD.WIDE R12, R13, 0x4, R6 ;  /* 0x000000040d0c7825 */ /* 0x000fc800078e0206 */
[----:B0-----:R-:W-:-:S05]  /*1a20*/  FFMA R17, R14, UR4, R17 ;  /* 0x000000040e117c23 */ /* 0x001fca0008000011 */
[----:B------:R2:W-:Y:S04]  /*1a30*/  STG.E desc[UR14][R12.64], R17 ;  /* 0x000000110c007986 */ /* 0x0005e8000c10190e */
[----:B------:R-:W3:Y:S04]  /*1a40*/  LDG.E R14, desc[UR14][R8.64+0x200] ;  /* 0x0002000e080e7981 */ /* 0x000ee8000c1e1900 */
[----:B------:R-:W3:Y:S01]  /*1a50*/  LDG.E R19, desc[UR14][R10.64+0x200] ;  /* 0x0002000e0a137981 */ /* 0x000ee2000c1e1900 */
[----:B------:R-:W-:Y:S01]  /*1a60*/  IADD3 R0, PT, PT, R0, 0x2, RZ ;  /* 0x0000000200007810 */ /* 0x000fe20007ffe0ff */
[----:B---3--:R-:W-:-:S05]  /*1a70*/  FFMA R19, R14, UR4, R19 ;  /* 0x000000040e137c23 */ /* 0x008fca0008000013 */
[----:B------:R2:W-:Y:S02]  /*1a80*/  STG.E desc[UR14][R12.64+0x200], R19 ;  /* 0x000200130c007986 */ /* 0x0005e4000c10190e */
.L_x_15:
[----:B------:R-:W-:Y:S05]  /*1a90*/  @P1 EXIT ;  /* 0x000000000000194d */ /* 0x000fea0003800000 */
[----:B-1----:R-:W-:Y:S01]  /*1aa0*/  LEA R15, R0, R15, 0x7 ;  /* 0x0000000f000f7211 */ /* 0x002fe200078e38ff */
[----:B------:R-:W1:Y:S04]  /*1ab0*/  LDCU UR4, c[0x0][0x38c] ;  /* 0x00007180ff0477ac */ /* 0x000e680008000800 */
[----:B------:R-:W-:-:S04]  /*1ac0*/  IMAD.WIDE R2, R15, 0x4, R2 ;  /* 0x000000040f027825 */ /* 0x000fc800078e0202 */
[C---:B------:R-:W-:Y:S02]  /*1ad0*/  IMAD.WIDE R4, R15.reuse, 0x4, R4 ;  /* 0x000000040f047825 */ /* 0x040fe400078e0204 */
[----:B------:R-:W1:Y:S04]  /*1ae0*/  LDG.E R2, desc[UR14][R2.64] ;  /* 0x0000000e02027981 */ /* 0x000e68000c1e1900 */
[----:B------:R-:W1:Y:S01]  /*1af0*/  LDG.E R5, desc[UR14][R4.64] ;  /* 0x0000000e04057981 */ /* 0x000e62000c1e1900 */
[----:B------:R-:W-:-:S04]  /*1b00*/  IMAD.WIDE R6, R15, 0x4, R6 ;  /* 0x000000040f067825 */ /* 0x000fc800078e0206 */
[----:B-1----:R-:W-:-:S05]  /*1b10*/  FFMA R9, R2, UR4, R5 ;  /* 0x0000000402097c23 */ /* 0x002fca0008000005 */
[----:B------:R-:W-:Y:S01]  /*1b20*/  STG.E desc[UR14][R6.64], R9 ;  /* 0x0000000906007986 */ /* 0x000fe2000c10190e */
[----:B------:R-:W-:Y:S05]  /*1b30*/  EXIT ;  /* 0x000000000000794d */ /* 0x000fea0003800000 */
.L_x_16:
[----:B------:R-:W-:-:S00]  /*1b40*/  BRA `(.L_x_16) ;  /* 0xfffffffc00fc7947 */ /* 0x000fc0000383ffff */
[----:B------:R-:W-:-:S00]  /*1b50*/  NOP ;  /* 0x0000000000007918 */ /* 0x000fc00000000000 */
        /* <DEDUP_REMOVED lines=10> */
.L_x_35:


//--------------------- .text._ZN3cub18CUB_300001_SM_10006detail9transform16transform_kernelINS2_10policy_hubILb1EN4cuda3std3__45tupleIJN6thrust24THRUST_300001_SM_1000_NS6detail15normal_iteratorINSA_10device_ptrIfEEEESF_EEEE10policy1000Ei13saxpy_functorSF_JPfSK_EEEvT0_iT1_T2_DpNS2_10kernel_argIT3_EE --------------------------
	.section	.text._ZN3cub18CUB_300001_SM_10006detail9transform16transform_kernelINS2_10policy_hubILb1EN4cuda3std3__45tupleIJN6thrust24THRUST_300001_SM_1000_NS6detail15normal_iteratorINSA_10device_ptrIfEEEESF_EEEE10policy1000Ei13saxpy_functorSF_JPfSK_EEEvT0_iT1_T2_DpNS2_10kernel_argIT3_EE,"ax",@progbits
	.align	128
        .global         _ZN3cub18CUB_300001_SM_10006detail9transform16transform_kernelINS2_10policy_hubILb1EN4cuda3std3__45tupleIJN6thrust24THRUST_300001_SM_1000_NS6detail15normal_iteratorINSA_10device_ptrIfEEEESF_EEEE10policy1000Ei13saxpy_functorSF_JPfSK_EEEvT0_iT1_T2_DpNS2_10kernel_argIT3_EE
        .type           _ZN3cub18CUB_300001_SM_10006detail9transform16transform_kernelINS2_10policy_hubILb1EN4cuda3std3__45tupleIJN6thrust24THRUST_300001_SM_1000_NS6detail15normal_iteratorINSA_10device_ptrIfEEEESF_EEEE10policy1000Ei13saxpy_functorSF_JPfSK_EEEvT0_iT1_T2_DpNS2_10kernel_argIT3_EE,@function
        .size           _ZN3cub18CUB_300001_SM_10006detail9transform16transform_kernelINS2_10policy_hubILb1EN4cuda3std3__45tupleIJN6thrust24THRUST_300001_SM_1000_NS6detail15normal_iteratorINSA_10device_ptrIfEEEESF_EEEE10policy1000Ei13saxpy_functorSF_JPfSK_EEEvT0_iT1_T2_DpNS2_10kernel_argIT3_EE,(.L_x_36 - _ZN3cub18CUB_300001_SM_10006detail9transform16transform_kernelINS2_10policy_hubILb1EN4cuda3std3__45tupleIJN6thrust24THRUST_300001_SM_1000_NS6detail15normal_iteratorINSA_10device_ptrIfEEEESF_EEEE10policy1000Ei13saxpy_functorSF_JPfSK_EEEvT0_iT1_T2_DpNS2_10kernel_argIT3_EE)
        .other          _ZN3cub18CUB_300001_SM_10006detail9transform16transform_kernelINS2_10policy_hubILb1EN4cuda3std3__45tupleIJN6thrust24THRUST_300001_SM_1000_NS6detail15normal_iteratorINSA_10device_ptrIfEEEESF_EEEE10policy1000Ei13saxpy_functorSF_JPfSK_EEEvT0_iT1_T2_DpNS2_10kernel_argIT3_EE,@"STO_CUDA_ENTRY STV_DEFAULT"
_ZN3cub18CUB_300001_SM_10006detail9transform16transform_kernelINS2_10policy_hubILb1EN4cuda3std3__45tupleIJN6thrust24THRUST_300001_SM_1000_NS6detail15normal_iteratorINSA_10device_ptrIfEEEESF_EEEE10policy1000Ei13saxpy_functorSF_JPfSK_EEEvT0_iT1_T2_DpNS2_10kernel_argIT3_EE:
.text._ZN3cub18CUB_300001_SM_10006detail9transform16transform_kernelINS2_10policy_hubILb1EN4cuda3std3__45tupleIJN6thrust24THRUST_300001_SM_1000_NS6detail15normal_iteratorINSA_10device_ptrIfEEEESF_EEEE10policy1000Ei13saxpy_functorSF_JPfSK_EEEvT0_iT1_T2_DpNS2_10kernel_argIT3_EE:
[----:B------:R-:W-:Y:S08]  /*0000*/  LDC R1, c[0x0][0x37c] ;  /* 0x0000df00ff017b82 */ /* 0x000ff00000000800 */
[----:B------:R-:W0:Y:S01]  /*0010*/  S2UR UR18, SR_CTAID.X ;  /* 0x00000000001279c3 */ /* 0x000e220000002500 */
[----:B------:R-:W1:Y:S01]  /*0020*/  LDCU.64 UR12, c[0x0][0x380] ;  /* 0x00007000ff0c77ac */ /* 0x000e620008000a00 */
[----:B------:R-:W2:Y:S01]  /*0030*/  S2R R0, SR_TID.X ;  /* 0x0000000000007919 */ /* 0x000ea20000002100 */
[----:B------:R-:W-:Y:S01]  /*0040*/  BSSY.RECONVERGENT B0, `(.L_x_17) ;  /* 0x0000020000007945 */ /* 0x000fe20003800200 */
[----:B-1----:R-:W-:-:S04]  /*0050*/  USHF.L.U32 UR11, UR13, 0x7, URZ ;  /* 0x000000070d0b7899 */ /* 0x002fc800080006ff */
[----:B0-----:R-:W-:-:S04]  /*0060*/  UIMAD UR8, UR11, UR18, URZ ;  /* 0x000000120b0872a4 */ /* 0x001fc8000f8e02ff */
[----:B------:R-:W-:-:S04]  /*0070*/  UIADD3 UR10, UPT, UPT, -UR8, UR12, URZ ;  /* 0x0000000c080a7290 */ /* 0x000fc8000fffe1ff */
[----:B------:R-:W-:Y:S01]  /*0080*/  UISETP.LT.AND UP0, UPT, UR11, UR10, UPT ;  /* 0x0000000a0b00728c */ /* 0x000fe2000bf01270 */
[----:B--2---:R-:W-:-:S03]  /*0090*/  SHF.L.U32 R4, R0, 0x7, RZ ;  /* 0x0000000700047819 */ /* 0x004fc600000006ff */
[----:B------:R-:W-:-:S04]  /*00a0*/  USEL UR12, UR11, UR10, UP0 ;  /* 0x0000000a0b0c7287 */ /* 0x000fc80008000000 */
[----:B------:R-:W-:-:S06]  /*00b0*/  USHF.L.U32 UR4, UR12, 0x2, URZ ;  /* 0x000000020c047899 */ /* 0x000fcc00080006ff */
[----:B------:R-:W-:-:S13]  /*00c0*/  ISETP.GE.AND P0, PT, R4, UR4, PT ;  /* 0x0000000404007c0c */ /* 0x000fda000bf06270 */
[----:B------:R-:W-:Y:S05]  /*00d0*/  @P0 BRA `(.L_x_18) ;  /* 0x0000000000580947 */ /* 0x000fea0003800000 */
[----:B------:R-:W0:Y:S01]  /*00e0*/  LDC.64 R2, c[0x0][0x398] ;  /* 0x0000e600ff027b82 */ /* 0x000e220000000a00 */
[----:B------:R-:W-:Y:S01]  /*00f0*/  MOV R7, UR8 ;  /* 0x0000000800077c02 */ /* 0x000fe20008000f00 */
[----:B------:R-:W-:Y:S01]  /*0100*/  BSSY.RECONVERGENT B1, `(.L_x_19) ;  /* 0x000000a000017945 */ /* 0x000fe20003800200 */
[----:B------:R-:W-:Y:S02]  /*0110*/  IMAD.MOV.U32 R5, RZ, RZ, R4 ;  /* 0x000000ffff057224 */ /* 0x000fe400078e0004 */
[----:B0-----:R-:W-:-:S04]  /*0120*/  IMAD.WIDE.U32 R2, R0, 0x80, R2 ;  /* 0x0000008000027825 */ /* 0x001fc800078e0002 */
[----:B------:R-:W-:-:S07]  /*0130*/  IMAD.WIDE R2, R7, 0x4, R2 ;  /* 0x0000000407027825 */ /* 0x000fce00078e0202 */
.L_x_20:
[----:B------:R-:W-:Y:S01]  /*0140*/  IADD3 R5, PT, PT, R5, 0x4000, RZ ;  /* 0x0000400005057810 */ /* 0x000fe20007ffe0ff */
[----:B------:R0:W-:Y:S03]  /*0150*/  CCTL.E.PF2 [R2] ;  /* 0x000000000200798f */ /* 0x0001e60000800100 */
[----:B------:R-:W-:Y:S02]  /*0160*/  ISETP.GE.AND P0, PT, R5, UR4, PT ;  /* 0x0000000405007c0c */ /* 0x000fe4000bf06270 */
[----:B0-----:R-:W-:-:S04]  /*0170*/  IADD3 R2, P1, PT, R2, 0x4000, RZ ;  /* 0x0000400002027810 */ /* 0x001fc80007f3e0ff */
[----:B------:R-:W-:-:S07]  /*0180*/  IADD3.X R3, PT, PT, RZ, R3, RZ, P1, !PT ;  /* 0x00000003ff037210 */ /* 0x000fce0000ffe4ff */
[----:B------:R-:W-:Y:S05]  /*0190*/  @!P0 BRA `(.L_x_20) ;  /* 0xfffffffc00e88947 */ /* 0x000fea000383ffff */
[----:B------:R-:W-:Y:S05]  /*01a0*/  BSYNC.RECONVERGENT B1 ;  /* 0x0000000000017941 */ /* 0x000fea0003800200 */
.L_x_19:
[----:B------:R-:W0:Y:S02]  /*01b0*/  LDC.64 R2, c[0x0][0x3a8] ;  /* 0x0000ea00ff027b82 */ /* 0x000e240000000a00 */
[----:B0-----:R-:W-:-:S04]  /*01c0*/  IMAD.WIDE.U32 R2, R0, 0x80, R2 ;  /* 0x0000008000027825 */ /* 0x001fc800078e0002 */
[----:B------:R-:W-:-:S07]  /*01d0*/  IMAD.WIDE R2, R7, 0x4, R2 ;  /* 0x0000000407027825 */ /* 0x000fce00078e0202 */
.L_x_21:
[----:B------:R-:W-:Y:S01]  /*01e0*/  VIADD R4, R4, 0x4000 ;  /* 0x0000400004047836 */ /* 0x000fe20000000000 */
[----:B------:R0:W-:Y:S04]  /*01f0*/  CCTL.E.PF2 [R2] ;  /* 0x000000000200798f */ /* 0x0001e80000800100 */
[----:B------:R-:W-:Y:S02]  /*0200*/  ISETP.GE.AND P0, PT, R4, UR4, PT ;  /* 0x0000000404007c0c */ /* 0x000fe4000bf06270 */
[----:B0-----:R-:W-:-:S04]  /*0210*/  IADD3 R2, P1, PT, R2, 0x4000, RZ ;  /* 0x0000400002027810 */ /* 0x001fc80007f3e0ff */
[----:B------:R-:W-:-:S07]  /*0220*/  IADD3.X R3, PT, PT, RZ, R3, RZ, P1, !PT ;  /* 0x00000003ff037210 */ /* 0x000fce0000ffe4ff */
[----:B------:R-:W-:Y:S05]  /*0230*/  @!P0 BRA `(.L_x_21) ;  /* 0xfffffffc00e88947 */ /* 0x000fea000383ffff */
.L_x_18:
[----:B------:R-:W-:Y:S05]  /*0240*/  BSYNC.RECONVERGENT B0 ;  /* 0x0000000000007941 */ /* 0x000fea0003800200 */
.L_x_17:
[----:B------:R-:W0:Y:S01]  /*0250*/  LDCU.128 UR4, c[0x0][0x390] ;  /* 0x00007200ff0477ac */ /* 0x000e220008000c00 */
[----:B------:R-:W-:Y:S01]  /*0260*/  UIMAD.WIDE UR8, UR8, 0x4, URZ ;  /* 0x00000004080878a5 */ /* 0x000fe2000f8e02ff */
[----:B------:R-:W1:Y:S01]  /*0270*/  LDCU.64 UR20, c[0x0][0x358] ;  /* 0x00006b00ff1477ac */ /* 0x000e620008000a00 */
[----:B------:R-:W2:Y:S02]  /*0280*/  LDCU.64 UR14, c[0x0][0x3a8] ;  /* 0x00007500ff0e77ac */ /* 0x000ea40008000a00 */
[----:B0-----:R-:W-:-:S04]  /*0290*/  UIADD3 UR16, UP0, UPT, UR8, UR4, URZ ;  /* 0x0000000408107290 */ /* 0x001fc8000ff1e0ff */
[----:B------:R-:W-:Y:S02]  /*02a0*/  UIADD3.X UR17, UPT, UPT, UR9, UR5, URZ, UP0, !UPT ;  /* 0x0000000509117290 */ /* 0x000fe400087fe4ff */
[----:B------:R-:W-:-:S09]  /*02b0*/  UISETP.GT.AND UP0, UPT, UR11, UR10, UPT ;  /* 0x0000000a0b00728c */ /* 0x000fd2000bf04270 */
[----:B-12---:R-:W-:Y:S05]  /*02c0*/  BRA.U UP0, `(.L_x_22) ;  /* 0x0000000900687547 */ /* 0x006fea000b800000 */
[----:B------:R-:W-:-:S06]  /*02d0*/  UISETP.GE.AND UP0, UPT, UR13, 0x1, UPT ;  /* 0x000000010d00788c */ /* 0x000fcc000bf06270 */
[----:B------:R-:W-:-:S13]  /*02e0*/  PLOP3.LUT P0, PT, PT, PT, UP0, 0x80, 0x8 ;  /* 0x000000000008781c */ /* 0x000fda0003f0f008 */
[----:B------:R-:W-:Y:S05]  /*02f0*/  @!P0 EXIT ;  /* 0x000000000000894d */ /* 0x000fea0003800000 */
[----:B------:R-:W-:Y:S01]  /*0300*/  UISETP.GE.U32.AND UP0, UPT, UR13, 0x8, UPT ;  /* 0x000000080d00788c */ /* 0x000fe2000bf06070 */
[----:B------:R-:W-:-:S08]  /*0310*/  HFMA2 R10, -RZ, RZ, 0, 0 ;  /* 0x00000000ff0a7431 */ /* 0x000fd000000001ff */
[----:B------:R-:W-:Y:S05]  /*0320*/  BRA.U !UP0, `(.L_x_23) ;  /* 0x00000005082c7547 */ /* 0x000fea000b800000 */
[----:B------:R-:W0:Y:S01]  /*0330*/  LDC.64 R2, c[0x0][0x390] ;  /* 0x0000e400ff027b82 */ /* 0x000e220000000a00 */
[----:B------:R-:W-:Y:S01]  /*0340*/  UMOV UR10, UR8 ;  /* 0x00000008000a7c82 */ /* 0x000fe20008000000 */
[----:B------:R-:W-:Y:S01]  /*0350*/  UMOV UR11, UR9 ;  /* 0x00000009000b7c82 */ /* 0x000fe20008000000 */
[----:B------:R-:W-:Y:S02]  /*0360*/  UIADD3 UR9, UP2, UPT, UR10, 0x600, URZ ;  /* 0x000006000a097890 */ /* 0x000fe4000ff5e0ff */
[----:B------:R-:W-:Y:S02]  /*0370*/  ULOP3.LUT UR8, UR13, 0x7ffffff8, URZ, 0xc0, !UPT ;  /* 0x7ffffff80d087892 */ /* 0x000fe4000f8ec0ff */
[----:B------:R-:W-:Y:S01]  /*0380*/  UIADD3 UR12, UP0, UPT, UR9, UR4, URZ ;  /* 0x00000004090c7290 */ /* 0x000fe2000ff1e0ff */
[----:B------:R-:W1:Y:S01]  /*0390*/  LDC.64 R4, c[0x0][0x398] ;  /* 0x0000e600ff047b82 */ /* 0x000e620000000a00 */
[----:B------:R-:W-:Y:S02]  /*03a0*/  UIADD3.X UR4, UPT, UPT, URZ, UR11, URZ, UP2, !UPT ;  /* 0x0000000bff047290 */ /* 0x000fe400097fe4ff */
[----:B------:R-:W-:-:S02]  /*03b0*/  UIADD3 UR6, UP1, UPT, UR9, UR6, URZ ;  /* 0x0000000609067290 */ /* 0x000fc4000ff3e0ff */
[----:B------:R-:W-:Y:S01]  /*03c0*/  UIADD3 UR14, UP2, UPT, UR9, UR14, URZ ;  /* 0x0000000e090e7290 */ /* 0x000fe2000ff5e0ff */
[----:B------:R-:W2:Y:S02]  /*03d0*/  LDCU UR19, c[0x0][0x388] ;  /* 0x00007100ff1377ac */ /* 0x000ea40008000800 */
[----:B------:R-:W3:Y:S01]  /*03e0*/  LDC.64 R6, c[0x0][0x3a8] ;  /* 0x0000ea00ff067b82 */ /* 0x000ee20000000a00 */
[----:B------:R-:W-:Y:S02]  /*03f0*/  UIADD3.X UR7, UPT, UPT, UR4, UR7, URZ, UP1, !UPT ;  /* 0x0000000704077290 */ /* 0x000fe40008ffe4ff */
[----:B------:R-:W-:Y:S02]  /*0400*/  UIADD3.X UR5, UPT, UPT, UR4, UR5, URZ, UP0, !UPT ;  /* 0x0000000504057290 */ /* 0x000fe400087fe4ff */
[----:B------:R-:W-:Y:S01]  /*0410*/  UIADD3.X UR15, UPT, UPT, UR4, UR15, URZ, UP2, !UPT ;  /* 0x0000000f040f7290 */ /* 0x000fe200097fe4ff */
[----:B0-----:R-:W-:Y:S01]  /*0420*/  IMAD.WIDE.U32 R2, R0, 0x4, R2 ;  /* 0x0000000400027825 */ /* 0x001fe200078e0002 */
[----:B------:R-:W-:-:S03]  /*0430*/  UIADD3 UR8, UPT, UPT, -UR8, URZ, URZ ;  /* 0x000000ff08087290 */ /* 0x000fc6000fffe1ff */
[----:B-1----:R-:W-:-:S04]  /*0440*/  IMAD.WIDE.U32 R4, R0, 0x4, R4 ;  /* 0x0000000400047825 */ /* 0x002fc800078e0004 */
[----:B---3--:R-:W-:-:S04]  /*0450*/  IMAD.WIDE.U32 R6, R0, 0x4, R6 ;  /* 0x0000000400067825 */ /* 0x008fc800078e0006 */
[----:B--2---:R-:W-:-:S07]  /*0460*/  VIADD R0, R0, 0x80 ;  /* 0x0000008000007836 */ /* 0x004fce0000000000 */
.L_x_24:
        /* <DEDUP_REMOVED lines=10> */
[----:B------:R-:W-:-:S02]  /*0510*/  MOV R11, UR15 ;  /* 0x0000000f000b7c02 */ /* 0x000fc40008000f00 */
[----:B------:R-:W-:Y:S01]  /*0520*/  IADD3.X R17, PT, PT, R3, UR11, RZ, P0, !PT ;  /* 0x0000000b03117c10 */ /* 0x000fe200087fe4ff */
[----:B------:R-:W-:-:S04]  /*0530*/  IMAD.WIDE R8, R0, 0x4, R8 ;  /* 0x0000000400087825 */ /* 0x000fc800078e0208 */
        /* <DEDUP_REMOVED lines=32> */
[----:B------:R-:W-:Y:S02]  /*0740*/  UIADD3 UR10, UP0, UPT, UR10, 0x1000, URZ ;  /* 0x000010000a0a7890 */ /* 0x000fe4000ff1e0ff */
[----:B------:R-:W-:-:S02]  /*0750*/  UIADD3 UR8, UPT, UPT, UR8, 0x8, URZ ;  /* 0x0000000808087890 */ /* 0x000fc4000fffe0ff */
[----:B------:R-:W-:Y:S02]  /*0760*/  UIADD3.X UR11, UPT, UPT, URZ, UR11, URZ, UP0, !UPT ;  /* 0x0000000bff0b7290 */ /* 0x000fe400087fe4ff */
[----:B------:R-:W-:Y:S01]  /*0770*/  UISETP.NE.AND UP0, UPT, UR8, URZ, UPT ;  /* 0x000000ff0800728c */ /* 0x000fe2000bf05270 */
[----:B------:R-:W-:Y:S01]  /*0780*/  IADD3 R0, PT, PT, R0, 0x400, RZ ;  /* 0x0000040000007810 */ /* 0x000fe20007ffe0ff */
[----:B--2---:R-:W-:-:S05]  /*0790*/  FFMA R17, R14, UR19, R17 ;  /* 0x000000130e117c23 */ /* 0x004fca0008000011 */
[----:B------:R3:W-:Y:S02]  /*07a0*/  STG.E desc[UR20][R12.64+0x600], R17 ;  /* 0x000600110c007986 */ /* 0x0007e4000c101914 */
[----:B------:R-:W-:Y:S05]  /*07b0*/  BRA.U UP0, `(.L_x_24) ;  /* 0xfffffffd002c7547 */ /* 0x000fea000b83ffff */
[----:B------:R-:W0:Y:S02]  /*07c0*/  LDC R10, c[0x0][0x384] ;  /* 0x0000e100ff0a7b82 */ /* 0x000e240000000800 */
[----:B0-----:R-:W-:-:S07]  /*07d0*/  LOP3.LUT R10, R10, 0x7ffffff8, RZ, 0xc0, !PT ;  /* 0x7ffffff80a0a7812 */ /* 0x001fce00078ec0ff */
.L_x_23:
[----:B------:R-:W0:Y:S02]  /*07e0*/  LDC R0, c[0x0][0x384] ;  /* 0x0000e100ff007b82 */ /* 0x000e240000000800 */
[----:B0-----:R-:W-:-:S04]  /*07f0*/  LOP3.LUT R3, R0, 0x7, RZ, 0xc0, !PT ;  /* 0x0000000700037812 */ /* 0x001fc800078ec0ff */
[----:B------:R-:W-:-:S13]  /*0800*/  ISETP.NE.AND P0, PT, R3, RZ, PT ;  /* 0x000000ff0300720c */ /* 0x000fda0003f05270 */
[----:B------:R-:W-:Y:S05]  /*0810*/  @!P0 EXIT ;  /* 0x000000000000894d */ /* 0x000fea0003800000 */
[----:B------:R-:W0:Y:S01]  /*0820*/  LDCU.64 UR4, c[0x0][0x398] ;  /* 0x00007300ff0477ac */ /* 0x000e220008000a00 */
[C---:B------:R-:W-:Y:S01]  /*0830*/  SHF.L.U32 R2, R0.reuse, 0x7, RZ ;  /* 0x0000000700027819 */ /* 0x040fe200000006ff */
[----:B------:R-:W1:Y:S01]  /*0840*/  S2R R11, SR_TID.X ;  /* 0x00000000000b7919 */ /* 0x000e620000002100 */
[----:B------:R-:W-:Y:S01]  /*0850*/  ISETP.GE.U32.AND P0, PT, R3, 0x4, PT ;  /* 0x000000040300780c */ /* 0x000fe20003f06070 */
[----:B------:R-:W2:Y:S01]  /*0860*/  LDCU.64 UR6, c[0x0][0x3a8] ;  /* 0x00007500ff0677ac */ /* 0x000ea20008000a00 */
[----:B------:R-:W-:Y:S01]  /*0870*/  LOP3.LUT R16, R0, 0x3, RZ, 0xc0, !PT ;  /* 0x0000000300107812 */ /* 0x000fe200078ec0ff */
[----:B------:R-:W-:-:S03]  /*0880*/  IMAD R2, R2, UR18, RZ ;  /* 0x0000001202027c24 */ /* 0x000fc6000f8e02ff */
[----:B------:R-:W-:Y:S01]  /*0890*/  ISETP.NE.AND P1, PT, R16, RZ, PT ;  /* 0x000000ff1000720c */ /* 0x000fe20003f25270 */
[----:B------:R-:W-:-:S03]  /*08a0*/  IMAD.WIDE R4, R2, 0x4, RZ ;  /* 0x0000000402047825 */ /* 0x000fc600078e02ff */
[C---:B0-----:R-:W-:Y:S02]  /*08b0*/  IADD3 R2, P2, PT, R4.reuse, UR4, RZ ;  /* 0x0000000404027c10 */ /* 0x041fe4000ff5e0ff */
[----:B--2---:R-:W-:Y:S02]  /*08c0*/  IADD3 R4, P3, PT, R4, UR6, RZ ;  /* 0x0000000604047c10 */ /* 0x004fe4000ff7e0ff */
[C---:B------:R-:W-:Y:S02]  /*08d0*/  IADD3.X R3, PT, PT, R5.reuse, UR5, RZ, P2, !PT ;  /* 0x0000000505037c10 */ /* 0x040fe400097fe4ff */
[----:B------:R-:W-:Y:S01]  /*08e0*/  IADD3.X R5, PT, PT, R5, UR7, RZ, P3, !PT ;  /* 0x0000000705057c10 */ /* 0x000fe20009ffe4ff */
[----:B------:R-:W-:Y:S08]  /*08f0*/  @!P0 BRA `(.L_x_25) ;  /* 0x00000000005c8947 */ /* 0x000ff00003800000 */
[----:B-1-3--:R-:W-:Y:S01]  /*0900*/  IMAD R13, R10, 0x80, R11 ;  /* 0x000000800a0d7824 */ /* 0x00afe200078e020b */
[----:B------:R-:W0:Y:S03]  /*0910*/  LDCU UR4, c[0x0][0x388] ;  /* 0x00007100ff0477ac */ /* 0x000e260008000800 */
[----:B------:R-:W-:-:S04]  /*0920*/  IMAD.WIDE R8, R13, 0x4, R2 ;  /* 0x000000040d087825 */ /* 0x000fc800078e0202 */
[----:B------:R-:W-:Y:S01]  /*0930*/  IMAD.WIDE R6, R13, 0x4, R4 ;  /* 0x000000040d067825 */ /* 0x000fe200078e0204 */
[----:B------:R-:W0:Y:S04]  /*0940*/  LDG.E R14, desc[UR20][R8.64] ;  /* 0x00000014080e7981 */ /* 0x000e28000c1e1900 */
[----:B------:R-:W0:Y:S01]  /*0950*/  LDG.E R15, desc[UR20][R6.64] ;  /* 0x00000014060f7981 */ /* 0x000e22000c1e1900 */
[----:B------:R-:W-:-:S05]  /*0960*/  MOV R12, 0x4 ;  /* 0x00000004000c7802 */ /* 0x000fca0000000f00 */
[----:B------:R-:W-:-:S04]  /*0970*/  IMAD.WIDE R12, R13, R12, UR16 ;  /* 0x000000100d0c7e25 */ /* 0x000fc8000f8e020c */
        /* <DEDUP_REMOVED lines=15> */
.L_x_25:
[----:B------:R-:W-:Y:S05]  /*0a70*/  @!P1 EXIT ;  /* 0x000000000000994d */ /* 0x000fea0003800000 */
[----:B------:R-:W-:Y:S02]  /*0a80*/  ISETP.NE.AND P0, PT, R16, 0x1, PT ;  /* 0x000000011000780c */ /* 0x000fe40003f05270 */
[----:B------:R-:W-:-:S04]  /*0a90*/  LOP3.LUT R0, R0, 0x1, RZ, 0xc0, !PT ;  /* 0x0000000100007812 */ /* 0x000fc800078ec0ff */
[----:B------:R-:W-:-:S07]  /*0aa0*/  ISETP.NE.U32.AND P1, PT, R0, 0x1, PT ;  /* 0x000000010000780c */ /* 0x000fce0003f25070 */
[----:B------:R-:W-:Y:S06]  /*0ab0*/  @!P0 BRA `(.L_x_26) ;  /* 0x00000000003c8947 */ /* 0x000fec0003800000 */
[----:B01-3--:R-:W-:Y:S01]  /*0ac0*/  IMAD R13, R10, 0x80, R11 ;  /* 0x000000800a0d7824 */ /* 0x00bfe200078e020b */
[----:B------:R-:W0:Y:S03]  /*0ad0*/  LDCU UR4, c[0x0][0x388] ;  /* 0x00007100ff0477ac */ /* 0x000e260008000800 */
[----:B------:R-:W-:-:S04]  /*0ae0*/  IMAD.WIDE R6, R13, 0x4, R2 ;  /* 0x000000040d067825 */ /* 0x000fc800078e0202 */
[----:B------:R-:W-:Y:S01]  /*0af0*/  IMAD.WIDE R8, R13, 0x4, R4 ;  /* 0x000000040d087825 */ /* 0x000fe200078e0204 */
[----:B------:R-:W0:Y:S04]  /*0b00*/  LDG.E R0, desc[UR20][R6.64] ;  /* 0x0000001406007981 */ /* 0x000e28000c1e1900 */
[----:B------:R-:W0:Y:S01]  /*0b10*/  LDG.E R15, desc[UR20][R8.64] ;  /* 0x00000014080f7981 */ /* 0x000e22000c1e1900 */
[----:B------:R-:W-:-:S05]  /*0b20*/  HFMA2 R12, -RZ, RZ, 0, 2.384185791015625e-07 ;  /* 0x00000004ff0c7431 */ /* 0x000fca00000001ff */
[----:B------:R-:W-:-:S04]  /*0b30*/  IMAD.WIDE R12, R13, R12, UR16 ;  /* 0x000000100d0c7e25 */ /* 0x000fc8000f8e020c */
[----:B0-----:R-:W-:-:S05]  /*0b40*/  FFMA R15, R0, UR4, R15 ;  /* 0x00000004000f7c23 */ /* 0x001fca000800000f */
[----:B------:R2:W-:Y:S04]  /*0b50*/  STG.E desc[UR20][R12.64], R15 ;  /* 0x0000000f0c007986 */ /* 0x0005e8000c101914 */
[----:B------:R-:W3:Y:S04]  /*0b60*/  LDG.E R0, desc[UR20][R6.64+0x200] ;  /* 0x0002001406007981 */ /* 0x000ee8000c1e1900 */
[----:B------:R-:W3:Y:S01]  /*0b70*/  LDG.E R17, desc[UR20][R8.64+0x200] ;  /* 0x0002001408117981 */ /* 0x000ee2000c1e1900 */
[----:B------:R-:W-:Y:S01]  /*0b80*/  IADD3 R10, PT, PT, R10, 0x2, RZ ;  /* 0x000000020a0a7810 */ /* 0x000fe20007ffe0ff */
[----:B---3--:R-:W-:-:S05]  /*0b90*/  FFMA R17, R0, UR4, R17 ;  /* 0x0000000400117c23 */ /* 0x008fca0008000011 */
[----:B------:R2:W-:Y:S02]  /*0ba0*/  STG.E desc[UR20][R12.64+0x200], R17 ;  /* 0x000200110c007986 */ /* 0x0005e4000c101914 */
.L_x_26:
[----:B------:R-:W-:Y:S05]  /*0bb0*/  @P1 EXIT ;  /* 0x000000000000194d */ /* 0x000fea0003800000 */
[----:B-1----:R-:W-:Y:S01]  /*0bc0*/  IMAD R7, R10, 0x80, R11 ;  /* 0x000000800a077824 */ /* 0x002fe200078e020b */
[----:B------:R-:W1:Y:S03]  /*0bd0*/  LDCU UR4, c[0x0][0x388] ;  /* 0x00007100ff0477ac */ /* 0x000e660008000800 */
[----:B------:R-:W-:-:S04]  /*0be0*/  IMAD.WIDE R2, R7, 0x4, R2 ;  /* 0x0000000407027825 */ /* 0x000fc800078e0202 */
[----:B------:R-:W-:Y:S02]  /*0bf0*/  IMAD.WIDE R4, R7, 0x4, R4 ;  /* 0x0000000407047825 */ /* 0x000fe400078e0204 */
[----:B------:R-:W1:Y:S04]  /*0c00*/  LDG.E R2, desc[UR20][R2.64] ;  /* 0x0000001402027981 */ /* 0x000e68000c1e1900 */
[----:B------:R-:W1:Y:S01]  /*0c10*/  LDG.E R5, desc[UR20][R4.64] ;  /* 0x0000001404057981 */ /* 0x000e62000c1e1900 */
[----:B------:R-:W-:-:S05]  /*0c20*/  MOV R6, 0x4 ;  /* 0x0000000400067802 */ /* 0x000fca0000000f00 */
[----:B------:R-:W-:-:S04]  /*0c30*/  IMAD.WIDE R6, R7, R6, UR16 ;  /* 0x0000001007067e25 */ /* 0x000fc8000f8e0206 */
[----:B-1----:R-:W-:-:S05]  /*0c40*/  FFMA R9, R2, UR4, R5 ;  /* 0x0000000402097c23 */ /* 0x002fca0008000005 */
[----:B------:R-:W-:Y:S01]  /*0c50*/  STG.E desc[UR20][R6.64], R9 ;  /* 0x0000000906007986 */ /* 0x000fe2000c101914 */
[----:B------:R-:W-:Y:S05]  /*0c60*/  EXIT ;  /* 0x000000000000794d */ /* 0x000fea0003800000 */
.L_x_22:
[----:B------:R-:W0:Y:S02]  /*0c70*/  LDC R6, c[0x0][0x384] ;  /* 0x0000e100ff067b82 */ /* 0x000e240000000800 */
[----:B0-----:R-:W-:-:S13]  /*0c80*/  ISETP.GE.AND P0, PT, R6, 0x1, PT ;  /* 0x000000010600780c */ /* 0x001fda0003f06270 */
[----:B------:R-:W-:Y:S05]  /*0c90*/  @!P0 EXIT ;  /* 0x000000000000894d */ /* 0x000fea0003800000 */
[----:B------:R-:W0:Y:S01]  /*0ca0*/  LDCU.64 UR4, c[0x0][0x398] ;  /* 0x00007300ff0477ac */ /* 0x000e220008000a00 */
[C---:B------:R-:W-:Y:S01]  /*0cb0*/  SHF.L.U32 R2, R6.reuse, 0x7, RZ ;  /* 0x0000000706027819 */ /* 0x040fe200000006ff */
[----:B------:R-:W1:Y:S01]  /*0cc0*/  S2R R0, SR_TID.X ;  /* 0x0000000000007919 */ /* 0x000e620000002100 */
[----:B------:R-:W-:Y:S01]  /*0cd0*/  HFMA2 R7, -RZ, RZ, 0, 0 ;  /* 0x00000000ff077431 */ /* 0x000fe200000001ff */
[----:B------:R-:W2:Y:S01]  /*0ce0*/  LDCU.64 UR6, c[0x0][0x3a8] ;  /* 0x00007500ff0677ac */ /* 0x000ea20008000a00 */
[----:B------:R-:W-:Y:S01]  /*0cf0*/  LOP3.LUT R20, R6, 0x7, RZ, 0xc0, !PT ;  /* 0x0000000706147812 */ /* 0x000fe200078ec0ff */
[----:B------:R-:W-:-:S04]  /*0d00*/  IMAD R2, R2, UR18, RZ ;  /* 0x0000001202027c24 */ /* 0x000fc8000f8e02ff */
[----:B------:R-:W-:-:S03]  /*0d10*/  IMAD.WIDE R4, R2, 0x4, RZ ;  /* 0x0000000402047825 */ /* 0x000fc600078e02ff */
[----:B0-----:R-:W-:-:S04]  /*0d20*/  IADD3 R2, P0, PT, R4, UR4, RZ ;  /* 0x0000000404027c10 */ /* 0x001fc8000ff1e0ff */
[----:B------:R-:W-:Y:S02]  /*0d30*/  IADD3.X R3, PT, PT, R5, UR5, RZ, P0, !PT ;  /* 0x0000000505037c10 */ /* 0x000fe400087fe4ff */
[----:B------:R-:W-:Y:S02]  /*0d40*/  ISETP.GE.U32.AND P0, PT, R6, 0x8, PT ;  /* 0x000000080600780c */ /* 0x000fe40003f06070 */
[----:B--2---:R-:W-:-:S04]  /*0d50*/  IADD3 R4, P1, PT, R4, UR6, RZ ;  /* 0x0000000604047c10 */ /* 0x004fc8000ff3e0ff */
[----:B------:R-:W-:-:S07]  /*0d60*/  IADD3.X R5, PT, PT, R5, UR7, RZ, P1, !PT ;  /* 0x0000000705057c10 */ /* 0x000fce0008ffe4ff */
[----:B-1----:R-:W-:Y:S05]  /*0d70*/  @!P0 BRA `(.L_x_27) ;  /* 0x0000000400208947 */ /* 0x002fea0003800000 */
[----:B------:R-:W-:Y:S01]  /*0d80*/  LOP3.LUT R7, R6, 0x7ffffff8, RZ, 0xc0, !PT ;  /* 0x7ffffff806077812 */ /* 0x000fe200078ec0ff */
[----:B------:R-:W-:Y:S01]  /*0d90*/  IMAD.MOV.U32 R6, RZ, RZ, RZ ;  /* 0x000000ffff067224 */ /* 0x000fe200078e00ff */
[----:B------:R-:W0:Y:S06]  /*0da0*/  LDCU UR4, c[0x0][0x388] ;  /* 0x00007100ff0477ac */ /* 0x000e2c0008000800 */
.L_x_30:
[----:B-1----:R-:W-:-:S04]  /*0db0*/  LEA R13, R6, R0, 0x7 ;  /* 0x00000000060d7211 */ /* 0x002fc800078e38ff */
[----:B------:R-:W-:-:S13]  /*0dc0*/  ISETP.GE.AND P0, PT, R13, UR12, PT ;  /* 0x0000000c0d007c0c */ /* 0x000fda000bf06270 */
[C---:B------:R-:W-:Y:S01]  /*0dd0*/  @!P0 IMAD.WIDE.U32 R14, R13.reuse, 0x4, R2 ;  /* 0x000000040d0e8825 */ /* 0x040fe200078e0002 */
[----:B------:R-:W1:Y:S03]  /*0de0*/  @!P0 LDC R21, c[0x0][0x388] ;  /* 0x0000e200ff158b82 */ /* 0x000e660000000800 */
[C---:B------:R-:W-:Y:S02]  /*0df0*/  @!P0 IMAD.WIDE.U32 R18, R13.reuse, 0x4, R4 ;  /* 0x000000040d128825 */ /* 0x040fe400078e0004 */
[----:B------:R-:W1:Y:S04]  /*0e00*/  @!P0 LDG.E R14, desc[UR20][R14.64] ;  /* 0x000000140e0e8981 */ /* 0x000e68000c1e1900 */
[----:B------:R2:W1:Y:S01]  /*0e10*/  @!P0 LDG.E R19, desc[UR20][R18.64] ;  /* 0x0000001412138981 */ /* 0x000462000c1e1900 */
[----:B------:R-:W-:-:S02]  /*0e20*/  IADD3 R23, PT, PT, R13, 0x80, RZ ;  /* 0x000000800d177810 */ /* 0x000fc40007ffe0ff */
[----:B------:R-:W-:Y:S02]  /*0e30*/  MOV R16, 0x4 ;  /* 0x0000000400107802 */ /* 0x000fe40000000f00 */
[C---:B------:R-:W-:Y:S01]  /*0e40*/  ISETP.GE.AND P1, PT, R23.reuse, UR12, PT ;  /* 0x0000000c17007c0c */ /* 0x040fe2000bf26270 */
[----:B------:R-:W-:-:S04]  /*0e50*/  IMAD.WIDE R8, R23, 0x4, R2 ;  /* 0x0000000417087825 */ /* 0x000fc800078e0202 */
[----:B------:R-:W-:-:S04]  /*0e60*/  @!P0 IMAD.WIDE.U32 R16, R13, R16, UR16 ;  /* 0x000000100d108e25 */ /* 0x000fc8000f8e0010 */
[----:B------:R-:W-:-:S04]  /*0e70*/  IMAD.WIDE R10, R23, 0x4, R4 ;  /* 0x00000004170a7825 */ /* 0x000fc800078e0204 */
[----:B--2---:R-:W2:Y:S01]  /*0e80*/  @!P1 LDC R18, c[0x0][0x388] ;  /* 0x0000e200ff129b82 */ /* 0x004ea20000000800 */
[----:B-1----:R-:W-:-:S05]  /*0e90*/  @!P0 FFMA R21, R14, R21, R19 ;  /* 0x000000150e158223 */ /* 0x002fca0000000013 */
[----:B------:R1:W-:Y:S04]  /*0ea0*/  @!P0 STG.E desc[UR20][R16.64], R21 ;  /* 0x0000001510008986 */ /* 0x0003e8000c101914 */
[----:B------:R-:W2:Y:S04]  /*0eb0*/  @!P1 LDG.E R12, desc[UR20][R8.64] ;  /* 0x00000014080c9981 */ /* 0x000ea8000c1e1900 */
[----:B------:R-:W2:Y:S01]  /*0ec0*/  @!P1 LDG.E R19, desc[UR20][R10.64] ;  /* 0x000000140a139981 */ /* 0x000ea2000c1e1900 */
[----:B------:R-:W-:-:S05]  /*0ed0*/  VIADD R14, R13, 0x100 ;  /* 0x000001000d0e7836 */ /* 0x000fca0000000000 */
[----:B------:R-:W-:Y:S01]  /*0ee0*/  ISETP.GE.AND P0, PT, R14, UR12, PT ;  /* 0x0000000c0e007c0c */ /* 0x000fe2000bf06270 */
[----:B------:R-:W-:-:S05]  /*0ef0*/  HFMA2 R14, -RZ, RZ, 0, 2.384185791015625e-07 ;  /* 0x00000004ff0e7431 */ /* 0x000fca00000001ff */
[----:B------:R-:W-:-:S04]  /*0f00*/  IMAD.WIDE R14, R23, R14, UR16 ;  /* 0x00000010170e7e25 */ /* 0x000fc8000f8e020e */
[----:B--2---:R-:W-:-:S03]  /*0f10*/  @!P1 FFMA R19, R12, R18, R19 ;  /* 0x000000120c139223 */ /* 0x004fc60000000013 */
[----:B------:R-:W2:Y:S02]  /*0f20*/  @!P0 LDC R18, c[0x0][0x388] ;  /* 0x0000e200ff128b82 */ /* 0x000ea40000000800 */
[----:B------:R3:W-:Y:S04]  /*0f30*/  @!P1 STG.E desc[UR20][R14.64], R19 ;  /* 0x000000130e009986 */ /* 0x0007e8000c101914 */
[----:B------:R-:W2:Y:S04]  /*0f40*/  @!P0 LDG.E R12, desc[UR20][R8.64+0x200] ;  /* 0x00020014080c8981 */ /* 0x000ea8000c1e1900 */
[----:B-1----:R-:W2:Y:S01]  /*0f50*/  @!P0 LDG.E R17, desc[UR20][R10.64+0x200] ;  /* 0x000200140a118981 */ /* 0x002ea2000c1e1900 */
[----:B------:R-:W-:-:S04]  /*0f60*/  IADD3 R16, PT, PT, R13, 0x180, RZ ;  /* 0x000001800d107810 */ /* 0x000fc80007ffe0ff */
[----:B------:R-:W-:Y:S01]  /*0f70*/  ISETP.GE.AND P1, PT, R16, UR12, PT ;  /* 0x0000000c10007c0c */ /* 0x000fe2000bf26270 */
[----:B--2---:R-:W-:-:S12]  /*0f80*/  @!P0 FFMA R17, R12, R18, R17 ;  /* 0x000000120c118223 */ /* 0x004fd80000000011 */
[----:B------:R-:W1:Y:S01]  /*0f90*/  @!P1 LDC R18, c[0x0][0x388] ;  /* 0x0000e200ff129b82 */ /* 0x000e620000000800 */
[----:B------:R2:W-:Y:S04]  /*0fa0*/  @!P0 STG.E desc[UR20][R14.64+0x200], R17 ;  /* 0x000200110e008986 */ /* 0x0005e8000c101914 */
[----:B------:R-:W1:Y:S04]  /*0fb0*/  @!P1 LDG.E R12, desc[UR20][R8.64+0x400] ;  /* 0x00040014080c9981 */ /* 0x000e68000c1e1900 */
[----:B------:R-:W1:Y:S01]  /*0fc0*/  @!P1 LDG.E R21, desc[UR20][R10.64+0x400] ;  /* 0x000400140a159981 */ /* 0x000e62000c1e1900 */
[----:B------:R-:W-:-:S04]  /*0fd0*/  IADD3 R16, PT, PT, R13, 0x200, RZ ;  /* 0x000002000d107810 */ /* 0x000fc80007ffe0ff */
[----:B------:R-:W-:Y:S01]  /*0fe0*/  ISETP.GE.AND P0, PT, R16, UR12, PT ;  /* 0x0000000c10007c0c */ /* 0x000fe2000bf06270 */
[----:B------:R-:W-:Y:S02]  /*0ff0*/  VIADD R16, R13, 0x280 ;  /* 0x000002800d107836 */ /* 0x000fe40000000000 */
[----:B-1----:R-:W-:-:S10]  /*1000*/  @!P1 FFMA R21, R12, R18, R21 ;  /* 0x000000120c159223 */ /* 0x002fd40000000015 */
[----:B------:R-:W1:Y:S01]  /*1010*/  @!P0 LDC R18, c[0x0][0x388] ;  /* 0x0000e200ff128b82 */ /* 0x000e620000000800 */
[----:B------:R4:W-:Y:S04]  /*1020*/  @!P1 STG.E desc[UR20][R14.64+0x400], R21 ;  /* 0x000400150e009986 */ /* 0x0009e8000c101914 */
[----:B------:R-:W1:Y:S04]  /*1030*/  @!P0 LDG.E R12, desc[UR20][R8.64+0x600] ;  /* 0x00060014080c8981 */ /* 0x000e68000c1e1900 */
[----:B---3--:R-:W1:Y:S01]  /*1040*/  @!P0 LDG.E R19, desc[UR20][R10.64+0x600] ;  /* 0x000600140a138981 */ /* 0x008e62000c1e1900 */
[----:B------:R-:W-:-:S02]  /*1050*/  ISETP.GE.AND P1, PT, R16, UR12, PT ;  /* 0x0000000c10007c0c */ /* 0x000fc4000bf26270 */
[----:B------:R-:W-:Y:S01]  /*1060*/  IADD3 R16, PT, PT, R13, 0x300, RZ ;  /* 0x000003000d107810 */ /* 0x000fe20007ffe0ff */
[----:B-1----:R-:W-:-:S10]  /*1070*/  @!P0 FFMA R19, R12, R18, R19 ;  /* 0x000000120c138223 */ /* 0x002fd40000000013 */
[----:B------:R-:W1:Y:S01]  /*1080*/  @!P1 LDC R18, c[0x0][0x388] ;  /* 0x0000e200ff129b82 */ /* 0x000e620000000800 */
[----:B------:R3:W-:Y:S04]  /*1090*/  @!P0 STG.E desc[UR20][R14.64+0x600], R19 ;  /* 0x000600130e008986 */ /* 0x0007e8000c101914 */
[----:B------:R-:W1:Y:S04]  /*10a0*/  @!P1 LDG.E R12, desc[UR20][R8.64+0x800] ;  /* 0x00080014080c9981 */ /* 0x000e68000c1e1900 */
[----:B--2---:R-:W1:Y:S01]  /*10b0*/  @!P1 LDG.E R17, desc[UR20][R10.64+0x800] ;  /* 0x000800140a119981 */ /* 0x004e62000c1e1900 */
[----:B------:R-:W-:-:S13]  /*10c0*/  ISETP.GE.AND P0, PT, R16, UR12, PT ;  /* 0x0000000c10007c0c */ /* 0x000fda000bf06270 */
[----:B------:R-:W2:Y:S01]  /*10d0*/  @!P0 LDC R16, c[0x0][0x388] ;  /* 0x0000e200ff108b82 */ /* 0x000ea20000000800 */
[----:B-1----:R-:W-:-:S05]  /*10e0*/  @!P1 FFMA R17, R12, R18, R17 ;  /* 0x000000120c119223 */ /* 0x002fca0000000011 */
[----:B------:R3:W-:Y:S04]  /*10f0*/  @!P1 STG.E desc[UR20][R14.64+0x800], R17 ;  /* 0x000800110e009986 */ /* 0x0007e8000c101914 */
[----:B------:R-:W2:Y:S04]  /*1100*/  @!P0 LDG.E R12, desc[UR20][R8.64+0xa00] ;  /* 0x000a0014080c8981 */ /* 0x000ea8000c1e1900 */
[----:B----4-:R-:W2:Y:S01]  /*1110*/  @!P0 LDG.E R21, desc[UR20][R10.64+0xa00] ;  /* 0x000a00140a158981 */ /* 0x010ea2000c1e1900 */
[----:B------:R-:W-:Y:S01]  /*1120*/  IADD3 R13, PT, PT, R13, 0x380, RZ ;  /* 0x000003800d0d7810 */ /* 0x000fe20007ffe0ff */
[----:B------:R-:W-:Y:S01]  /*1130*/  BSSY.RECONVERGENT B0, `(.L_x_28) ;  /* 0x000000b000007945 */ /* 0x000fe20003800200 */
[----:B------:R-:W-:-:S04]  /*1140*/  IADD3 R6, PT, PT, R6, 0x8, RZ ;  /* 0x0000000806067810 */ /* 0x000fc80007ffe0ff */
[----:B------:R-:W-:Y:S01]  /*1150*/  ISETP.NE.AND P1, PT, R6, R7, PT ;  /* 0x000000070600720c */ /* 0x000fe20003f25270 */
[----:B--2---:R-:W-:-:S05]  /*1160*/  @!P0 FFMA R21, R12, R16, R21 ;  /* 0x000000100c158223 */ /* 0x004fca0000000015 */
[----:B------:R3:W-:Y:S01]  /*1170*/  @!P0 STG.E desc[UR20][R14.64+0xa00], R21 ;  /* 0x000a00150e008986 */ /* 0x0007e2000c101914 */
[----:B------:R-:W-:-:S13]  /*1180*/  ISETP.GE.AND P0, PT, R13, UR12, PT ;  /* 0x0000000c0d007c0c */ /* 0x000fda000bf06270 */
[----:B---3--:R-:W-:Y:S05]  /*1190*/  @P0 BRA `(.L_x_29) ;  /* 0x0000000000100947 */ /* 0x008fea0003800000 */
[----:B------:R-:W0:Y:S04]  /*11a0*/  LDG.E R8, desc[UR20][R8.64+0xc00] ;  /* 0x000c001408087981 */ /* 0x000e28000c1e1900 */
[----:B------:R-:W0:Y:S02]  /*11b0*/  LDG.E R11, desc[UR20][R10.64+0xc00] ;  /* 0x000c00140a0b7981 */ /* 0x000e24000c1e1900 */
[----:B0-----:R-:W-:-:S05]  /*11c0*/  FFMA R13, R8, UR4, R11 ;  /* 0x00000004080d7c23 */ /* 0x001fca000800000b */
[----:B------:R1:W-:Y:S02]  /*11d0*/  STG.E desc[UR20][R14.64+0xc00], R13 ;  /* 0x000c000d0e007986 */ /* 0x0003e4000c101914 */
.L_x_29:
[----:B0-----:R-:W-:Y:S05]  /*11e0*/  BSYNC.RECONVERGENT B0 ;  /* 0x0000000000007941 */ /* 0x001fea0003800200 */
.L_x_28:
[----:B------:R-:W-:Y:S05]  /*11f0*/  @P1 BRA `(.L_x_30) ;  /* 0xfffffff800ec1947 */ /* 0x000fea000383ffff */
.L_x_27:
[----:B------:R-:W-:-:S13]  /*1200*/  ISETP.NE.AND P0, PT, R20, RZ, PT ;  /* 0x000000ff1400720c */ /* 0x000fda0003f05270 */
[----:B------:R-:W-:Y:S05]  /*1210*/  @!P0 EXIT ;  /* 0x000000000000894d */ /* 0x000fea0003800000 */
[----:B------:R-:W0:Y:S01]  /*1220*/  LDC R6, c[0x0][0x384] ;  /* 0x0000e100ff067b82 */ /* 0x000e220000000800 */
[----:B------:R-:W-:Y:S02]  /*1230*/  ISETP.GE.U32.AND P1, PT, R20, 0x4, PT ;  /* 0x000000041400780c */ /* 0x000fe40003f26070 */
[----:B0-----:R-:W-:-:S04]  /*1240*/  LOP3.LUT R22, R6, 0x3, RZ, 0xc0, !PT ;  /* 0x0000000306167812 */ /* 0x001fc800078ec0ff */
[----:B------:R-:W-:-:S07]  /*1250*/  ISETP.NE.AND P0, PT, R22, RZ, PT ;  /* 0x000000ff1600720c */ /* 0x000fce0003f05270 */
[----:B------:R-:W-:Y:S06]  /*1260*/  @!P1 BRA `(.L_x_31) ;  /* 0x0000000000b49947 */ /* 0x000fec0003800000 */
[----:B------:R-:W-:-:S05]  /*1270*/  IMAD R9, R7, 0x80, R0 ;  /* 0x0000008007097824 */ /* 0x000fca00078e0200 */
[----:B------:R-:W-:-:S13]  /*1280*/  ISETP.GE.AND P1, PT, R9, UR12, PT ;  /* 0x0000000c09007c0c */ /* 0x000fda000bf26270 */
[C---:B-1----:R-:W-:Y:S01]  /*1290*/  @!P1 IMAD.WIDE R12, R9.reuse, 0x4, R2 ;  /* 0x00000004090c9825 */ /* 0x042fe200078e0202 */
[----:B------:R-:W0:Y:S03]  /*12a0*/  @!P1 LDC R23, c[0x0][0x388] ;  /* 0x0000e200ff179b82 */ /* 0x000e260000000800 */
[C---:B------:R-:W-:Y:S02]  /*12b0*/  @!P1 IMAD.WIDE R14, R9.reuse, 0x4, R4 ;  /* 0x00000004090e9825 */ /* 0x040fe400078e0204 */
[----:B------:R-:W0:Y:S04]  /*12c0*/  @!P1 LDG.E R12, desc[UR20][R12.64] ;  /* 0x000000140c0c9981 */ /* 0x000e28000c1e1900 */
[----:B------:R-:W0:Y:S01]  /*12d0*/  @!P1 LDG.E R15, desc[UR20][R14.64] ;  /* 0x000000140e0f9981 */ /* 0x000e22000c1e1900 */
[----:B------:R-:W-:-:S02]  /*12e0*/  IADD3 R21, PT, PT, R9, 0x80, RZ ;  /* 0x0000008009157810 */ /* 0x000fc40007ffe0ff */
[----:B------:R-:W-:Y:S02]  /*12f0*/  MOV R10, 0x4 ;  /* 0x00000004000a7802 */ /* 0x000fe40000000f00 */
[----:B------:R-:W-:-:S03]  /*1300*/  ISETP.GE.AND P2, PT, R21, UR12, PT ;  /* 0x0000000c15007c0c */ /* 0x000fc6000bf46270 */
[----:B------:R-:W-:-:S10]  /*1310*/  @!P1 IMAD.WIDE R10, R9, R10, UR16 ;  /* 0x00000010090a9e25 */ /* 0x000fd4000f8e020a */
[C---:B------:R-:W-:Y:S01]  /*1320*/  @!P2 IMAD.WIDE R16, R21.reuse, 0x4, R2 ;  /* 0x000000041510a825 */ /* 0x040fe200078e0202 */
[----:B------:R-:W1:Y:S03]  /*1330*/  @!P2 LDC R25, c[0x0][0x388] ;  /* 0x0000e200ff19ab82 */ /* 0x000e660000000800 */
[----:B------:R-:W-:-:S04]  /*1340*/  @!P2 IMAD.WIDE R18, R21, 0x4, R4 ;  /* 0x000000041512a825 */ /* 0x000fc800078e0204 */
[----:B0-----:R-:W-:-:S05]  /*1350*/  @!P1 FFMA R23, R12, R23, R15 ;  /* 0x000000170c179223 */ /* 0x001fca000000000f */
[----:B------:R0:W-:Y:S04]  /*1360*/  @!P1 STG.E desc[UR20][R10.64], R23 ;  /* 0x000000170a009986 */ /* 0x0001e8000c101914 */
[----:B------:R-:W1:Y:S04]  /*1370*/  @!P2 LDG.E R16, desc[UR20][R16.64] ;  /* 0x000000141010a981 */ /* 0x000e68000c1e1900 */
[----:B------:R-:W1:Y:S01]  /*1380*/  @!P2 LDG.E R19, desc[UR20][R18.64] ;  /* 0x000000141213a981 */ /* 0x000e62000c1e1900 */
[----:B------:R-:W-:Y:S01]  /*1390*/  IADD3 R27, PT, PT, R9, 0x100, RZ ;  /* 0x00000100091b7810 */ /* 0x000fe20007ffe0ff */
[----:B------:R-:W-:-:S03]  /*13a0*/  IMAD.MOV.U32 R12, RZ, RZ, 0x4 ;  /* 0x00000004ff0c7424 */ /* 0x000fc600078e00ff */
[----:B------:R-:W-:Y:S01]  /*13b0*/  ISETP.GE.AND P1, PT, R27, UR12, PT ;  /* 0x0000000c1b007c0c */ /* 0x000fe2000bf26270 */
[----:B------:R-:W-:-:S12]  /*13c0*/  @!P2 IMAD.WIDE R12, R21, R12, UR16 ;  /* 0x00000010150cae25 */ /* 0x000fd8000f8e020c */
[----:B------:R-:W-:-:S04]  /*13d0*/  @!P1 IMAD.WIDE R14, R27, 0x4, R2 ;  /* 0x000000041b0e9825 */ /* 0x000fc800078e0202 */
[----:B------:R-:W-:-:S04]  /*13e0*/  @!P1 IMAD.WIDE R20, R27, 0x4, R4 ;  /* 0x000000041b149825 */ /* 0x000fc800078e0204 */
[----:B-1----:R-:W-:Y:S02]  /*13f0*/  @!P2 FFMA R25, R16, R25, R19 ;  /* 0x000000191019a223 */ /* 0x002fe40000000013 */
[----:B------:R-:W1:Y:S03]  /*1400*/  @!P1 LDC R19, c[0x0][0x388] ;  /* 0x0000e200ff139b82 */ /* 0x000e660000000800 */
[----:B------:R2:W-:Y:S04]  /*1410*/  @!P2 STG.E desc[UR20][R12.64], R25 ;  /* 0x000000190c00a986 */ /* 0x0005e8000c101914 */
[----:B------:R3:W1:Y:S04]  /*1420*/  @!P1 LDG.E R14, desc[UR20][R14.64] ;  /* 0x000000140e0e9981 */ /* 0x000668000c1e1900 */
[----:B------:R-:W1:Y:S01]  /*1430*/  @!P1 LDG.E R21, desc[UR20][R20.64] ;  /* 0x0000001414159981 */ /* 0x000e62000c1e1900 */
[----:B0-----:R-:W-:Y:S01]  /*1440*/  IADD3 R23, PT, PT, R9, 0x180, RZ ;  /* 0x0000018009177810 */ /* 0x001fe20007ffe0ff */
[----:B------:R-:W-:-:S03]  /*1450*/  HFMA2 R8, -RZ, RZ, 0, 2.384185791015625e-07 ;  /* 0x00000004ff087431 */ /* 0x000fc600000001ff */
[----:B------:R-:W-:Y:S02]  /*1460*/  ISETP.GE.AND P2, PT, R23, UR12, PT ;  /* 0x0000000c17007c0c */ /* 0x000fe4000bf46270 */
[----:B------:R-:W-:-:S11]  /*1470*/  @!P1 IMAD.WIDE R8, R27, R8, UR16 ;  /* 0x000000101b089e25 */ /* 0x000fd6000f8e0208 */
[C---:B------:R-:W-:Y:S01]  /*1480*/  @!P2 IMAD.WIDE R10, R23.reuse, 0x4, R2 ;  /* 0x00000004170aa825 */ /* 0x040fe200078e0202 */
[----:B---3--:R-:W0:Y:S03]  /*1490*/  @!P2 LDC R15, c[0x0][0x388] ;  /* 0x0000e200ff0fab82 */ /* 0x008e260000000800 */
[----:B------:R-:W-:-:S04]  /*14a0*/  @!P2 IMAD.WIDE R16, R23, 0x4, R4 ;  /* 0x000000041710a825 */ /* 0x000fc800078e0204 */
[----:B-1----:R-:W-:-:S05]  /*14b0*/  @!P1 FFMA R19, R14, R19, R21 ;  /* 0x000000130e139223 */ /* 0x002fca0000000015 */
[----:B------:R3:W-:Y:S04]  /*14c0*/  @!P1 STG.E desc[UR20][R8.64], R19 ;  /* 0x0000001308009986 */ /* 0x0007e8000c101914 */
[----:B------:R-:W0:Y:S04]  /*14d0*/  @!P2 LDG.E R10, desc[UR20][R10.64] ;  /* 0x000000140a0aa981 */ /* 0x000e28000c1e1900 */
[----:B------:R-:W0:Y:S01]  /*14e0*/  @!P2 LDG.E R17, desc[UR20][R16.64] ;  /* 0x000000141011a981 */ /* 0x000e22000c1e1900 */
[----:B--2---:R-:W-:Y:S01]  /*14f0*/  MOV R12, 0x4 ;  /* 0x00000004000c7802 */ /* 0x004fe20000000f00 */
[----:B------:R-:W-:-:S04]  /*1500*/  VIADD R7, R7, 0x4 ;  /* 0x0000000407077836 */ /* 0x000fc80000000000 */
[----:B------:R-:W-:-:S04]  /*1510*/  @!P2 IMAD.WIDE R12, R23, R12, UR16 ;  /* 0x00000010170cae25 */ /* 0x000fc8000f8e020c */
[----:B0-----:R-:W-:-:S05]  /*1520*/  @!P2 FFMA R15, R10, R15, R17 ;  /* 0x0000000f0a0fa223 */ /* 0x001fca0000000011 */
[----:B------:R3:W-:Y:S02]  /*1530*/  @!P2 STG.E desc[UR20][R12.64], R15 ;  /* 0x0000000f0c00a986 */ /* 0x0007e4000c101914 */
.L_x_31:
[----:B------:R-:W-:Y:S05]  /*1540*/  @!P0 EXIT ;  /* 0x000000000000894d */ /* 0x000fea0003800000 */
[----:B------:R-:W-:Y:S02]  /*1550*/  ISETP.NE.AND P0, PT, R22, 0x1, PT ;  /* 0x000000011600780c */ /* 0x000fe40003f05270 */
[----:B------:R-:W-:-:S04]  /*1560*/  LOP3.LUT R6, R6, 0x1, RZ, 0xc0, !PT ;  /* 0x0000000106067812 */ /* 0x000fc800078ec0ff */
[----:B------:R-:W-:-:S07]  /*1570*/  ISETP.NE.U32.AND P2, PT, R6, 0x1, PT ;  /* 0x000000010600780c */ /* 0x000fce0003f45070 */
[----:B------:R-:W-:Y:S06]  /*1580*/  @!P0 BRA `(.L_x_32) ;  /* 0x00000000005c8947 */ /* 0x000fec0003800000 */
[----:B-1-3--:R-:W-:-:S04]  /*1590*/  LEA R13, R7, R0, 0x7 ;  /* 0x00000000070d7211 */ /* 0x00afc800078e38ff */
[----:B------:R-:W-:-:S13]  /*15a0*/  ISETP.GE.AND P0, PT, R13, UR12, PT ;  /* 0x0000000c0d007c0c */ /* 0x000fda000bf06270 */
[C---:B------:R-:W-:Y:S01]  /*15b0*/  @!P0 IMAD.WIDE R8, R13.reuse, 0x4, R2 ;  /* 0x000000040d088825 */ /* 0x040fe200078e0202 */
[----:B------:R-:W0:Y:S03]  /*15c0*/  @!P0 LDC R19, c[0x0][0x388] ;  /* 0x0000e200ff138b82 */ /* 0x000e260000000800 */
[C---:B------:R-:W-:Y:S02]  /*15d0*/  @!P0 IMAD.WIDE R10, R13.reuse, 0x4, R4 ;  /* 0x000000040d0a8825 */ /* 0x040fe400078e0204 */
[----:B------:R-:W0:Y:S04]  /*15e0*/  @!P0 LDG.E R8, desc[UR20][R8.64] ;  /* 0x0000001408088981 */ /* 0x000e28000c1e1900 */
[----:B------:R-:W0:Y:S01]  /*15f0*/  @!P0 LDG.E R11, desc[UR20][R10.64] ;  /* 0x000000140a0b8981 */ /* 0x000e22000c1e1900 */
[----:B------:R-:W-:Y:S01]  /*1600*/  IADD3 R21, PT, PT, R13, 0x80, RZ ;  /* 0x000000800d157810 */ /* 0x000fe20007ffe0ff */
[----:B------:R-:W-:-:S03]  /*1610*/  HFMA2 R12, -RZ, RZ, 0, 2.384185791015625e-07 ;  /* 0x00000004ff0c7431 */ /* 0x000fc600000001ff */
[----:B------:R-:W-:Y:S02]  /*1620*/  ISETP.GE.AND P1, PT, R21, UR12, PT ;  /* 0x0000000c15007c0c */ /* 0x000fe4000bf26270 */
[----:B------:R-:W-:-:S11]  /*1630*/  @!P0 IMAD.WIDE R12, R13, R12, UR16 ;  /* 0x000000100d0c8e25 */ /* 0x000fd6000f8e020c */
[----:B------:R-:W-:-:S04]  /*1640*/  @!P1 IMAD.WIDE R14, R21, 0x4, R2 ;  /* 0x00000004150e9825 */ /* 0x000fc800078e0202 */
[----:B------:R-:W-:-:S04]  /*1650*/  @!P1 IMAD.WIDE R16, R21, 0x4, R4 ;  /* 0x0000000415109825 */ /* 0x000fc800078e0204 */
[----:B0-----:R-:W-:Y:S02]  /*1660*/  @!P0 FFMA R19, R8, R19, R11 ;  /* 0x0000001308138223 */ /* 0x001fe4000000000b */
[----:B------:R-:W0:Y:S03]  /*1670*/  @!P1 LDC R11, c[0x0][0x388] ;  /* 0x0000e200ff0b9b82 */ /* 0x000e260000000800 */
[----:B------:R2:W-:Y:S04]  /*1680*/  @!P0 STG.E desc[UR20][R12.64], R19 ;  /* 0x000000130c008986 */ /* 0x0005e8000c101914 */
[----:B------:R-:W0:Y:S04]  /*1690*/  @!P1 LDG.E R14, desc[UR20][R14.64] ;  /* 0x000000140e0e9981 */ /* 0x000e28000c1e1900 */
[----:B------:R-:W0:Y:S01]  /*16a0*/  @!P1 LDG.E R17, desc[UR20][R16.64] ;  /* 0x0000001410119981 */ /* 0x000e22000c1e1900 */
[----:B------:R-:W-:Y:S01]  /*16b0*/  IMAD.MOV.U32 R8, RZ, RZ, 0x4 ;  /* 0x00000004ff087424 */ /* 0x000fe200078e00ff */
[----:B------:R-:W-:-:S03]  /*16c0*/  IADD3 R7, PT, PT, R7, 0x2, RZ ;  /* 0x0000000207077810 */ /* 0x000fc60007ffe0ff */
[----:B------:R-:W-:-:S04]  /*16d0*/  @!P1 IMAD.WIDE R8, R21, R8, UR16 ;  /* 0x0000001015089e25 */ /* 0x000fc8000f8e0208 */
[----:B0-----:R-:W-:-:S05]  /*16e0*/  @!P1 FFMA R11, R14, R11, R17 ;  /* 0x0000000b0e0b9223 */ /* 0x001fca0000000011 */
[----:B------:R2:W-:Y:S02]  /*16f0*/  @!P1 STG.E desc[UR20][R8.64], R11 ;  /* 0x0000000b08009986 */ /* 0x0005e4000c101914 */
.L_x_32:
[----:B------:R-:W-:Y:S05]  /*1700*/  @P2 EXIT ;  /* 0x000000000000294d */ /* 0x000fea0003800000 */
[----:B------:R-:W-:-:S04]  /*1710*/  LEA R7, R7, R0, 0x7 ;  /* 0x0000000007077211 */ /* 0x000fc800078e38ff */
[----:B------:R-:W-:-:S13]  /*1720*/  ISETP.GE.AND P0, PT, R7, UR12, PT ;  /* 0x0000000c07007c0c */ /* 0x000fda000bf06270 */
[----:B------:R-:W-:Y:S05]  /*1730*/  @P0 EXIT ;  /* 0x000000000000094d */ /* 0x000fea0003800000 */
[C---:B------:R-:W-:Y:S01]  /*1740*/  IMAD.WIDE R2, R7.reuse, 0x4, R2 ;  /* 0x0000000407027825 */ /* 0x040fe200078e0202 */
[----:B------:R-:W2:Y:S03]  /*1750*/  LDCU UR4, c[0x0][0x388] ;  /* 0x00007100ff0477ac */ /* 0x000ea60008000800 */
[----:B------:R-:W-:Y:S02]  /*1760*/  IMAD.WIDE R4, R7, 0x4, R4 ;  /* 0x0000000407047825 */ /* 0x000fe400078e0204 */
[----:B------:R-:W2:Y:S04]  /*1770*/  LDG.E R2, desc[UR20][R2.64] ;  /* 0x0000001402027981 */ /* 0x000ea8000c1e1900 */
[----:B------:R-:W2:Y:S01]  /*1780*/  LDG.E R5, desc[UR20][R4.64] ;  /* 0x0000001404057981 */ /* 0x000ea2000c1e1900 */
[----:B------:R-:W-:-:S05]  /*1790*/  MOV R6, 0x4 ;  /* 0x0000000400067802 */ /* 0x000fca0000000f00 */
[----:B------:R-:W-:-:S04]  /*17a0*/  IMAD.WIDE R6, R7, R6, UR16 ;  /* 0x0000001007067e25 */ /* 0x000fc8000f8e0206 */
[----:B--23--:R-:W-:-:S05]  /*17b0*/  FFMA R9, R2, UR4, R5 ;  /* 0x0000000402097c23 */ /* 0x00cfca0008000005 */
[----:B------:R-:W-:Y:S01]  /*17c0*/  STG.E desc[UR20][R6.64], R9 ;  /* 0x0000000906007986 */ /* 0x000fe2000c101914 */
[----:B------:R-:W-:Y:S05]  /*17d0*/  EXIT ;  /* 0x000000000000794d */ /* 0x000fea0003800000 */
.L_x_33:
        /* <DEDUP_REMOVED lines=10> */
.L_x_36:


//--------------------- .text._ZN3cub18CUB_300001_SM_10006detail11EmptyKernelIvEEvv --------------------------
	.section	.text._ZN3cub18CUB_300001_SM_10006detail11EmptyKernelIvEEvv,"ax",@progbits
	.align	128
        .global         _ZN3cub18CUB_300001_SM_10006detail11EmptyKernelIvEEvv
        .type           _ZN3cub18CUB_300001_SM_10006detail11EmptyKernelIvEEvv,@function
        .size           _ZN3cub18CUB_300001_SM_10006detail11EmptyKernelIvEEvv,(.L_x_37 - _ZN3cub18CUB_300001_SM_10006detail11EmptyKernelIvEEvv)
        .other          _ZN3cub18CUB_300001_SM_10006detail11EmptyKernelIvEEvv,@"STO_CUDA_ENTRY STV_DEFAULT"
_ZN3cub18CUB_300001_SM_10006detail11EmptyKernelIvEEvv:
.text._ZN3cub18CUB_300001_SM_10006detail11EmptyKernelIvEEvv:
[----:B------:R-:W-:Y:S01]  /*0000*/  LDC R1, c[0x0][0x37c] ;  /* 0x0000df00ff017b82 */ /* 0x000fe20000000800 */
[----:B------:R-:W-:Y:S05]  /*0010*/  EXIT ;  /* 0x000000000000794d */ /* 0x000fea0003800000 */
.L_x_34:
        /* <DEDUP_REMOVED lines=14> */
.L_x_37:


//--------------------- .nv.shared.reserved.0     --------------------------
	.section	.nv.shared.reserved.0,"aw",@nobits
	.weak		__nv_reservedSMEM_offset_0_alias
	.size		__nv_reservedSMEM_offset_0_alias, 0, 64
	.other		__nv_reservedSMEM_offset_0_alias,@"STO_CUDA_RESERVED_SHARED STV_DEFAULT"
__nv_reservedSMEM_offset_0_alias:
	.zero		0
	.zero		64


//--------------------- .nv.global                --------------------------
	.section	.nv.global,"aw",@nobits
.nv.global:
	.type		_ZN34_INTERNAL_b17d8b95_4_k_cu_1bfc1b366thrust24THRUST_300001_SM_1000_NS3seqE,@object
	.size		_ZN34_INTERNAL_b17d8b95_4_k_cu_1bfc1b366thrust24THRUST_300001_SM_1000_NS3seqE,(_ZN34_INTERNAL_b17d8b95_4_k_cu_1bfc1b364cuda3std3__48in_placeE - _ZN34_INTERNAL_b17d8b95_4_k_cu_1bfc1b366thrust24THRUST_300001_SM_1000_NS3seqE)
_ZN34_INTERNAL_b17d8b95_4_k_cu_1bfc1b366thrust24THRUST_300001_SM_1000_NS3seqE:
	.zero		1
	.type		_ZN34_INTERNAL_b17d8b95_4_k_cu_1bfc1b364cuda3std3__48in_placeE,@object
	.size		_ZN34_INTERNAL_b17d8b95_4_k_cu_1bfc1b364cuda3std3__48in_placeE,(_ZN34_INTERNAL_b17d8b95_4_k_cu_1bfc1b364cuda3std6ranges3__45__cpo4sizeE - _ZN34_INTERNAL_b17d8b95_4_k_cu_1bfc1b364cuda3std3__48in_placeE)
_ZN34_INTERNAL_b17d8b95_4_k_cu_1bfc1b364cuda3std3__48in_placeE:
	.zero		1
	.type		_ZN34_INTERNAL_b17d8b95_4_k_cu_1bfc1b364cuda3std6ranges3__45__cpo4sizeE,@object
	.size		_ZN34_INTERNAL_b17d8b95_4_k_cu_1bfc1b364cuda3std6ranges3__45__cpo4sizeE,(_ZN34_INTERNAL_b17d8b95_4_k_cu_1bfc1b366thrust24THRUST_300001_SM_1000_NS12placeholders2_3E - _ZN34_INTERNAL_b17d8b95_4_k_cu_1bfc1b364cuda3std6ranges3__45__cpo4sizeE)
_ZN34_INTERNAL_b17d8b95_4_k_cu_1bfc1b364cuda3std6ranges3__45__cpo4sizeE:
	.zero		1
	.type		_ZN34_INTERNAL_b17d8b95_4_k_cu_1bfc1b366thrust24THRUST_300001_SM_1000_NS12placeholders2_3E,@object
	.size		_ZN34_INTERNAL_b17d8b95_4_k_cu_1bfc1b366thrust24THRUST_300001_SM_1000_NS12placeholders2_3E,(_ZN34_INTERNAL_b17d8b95_4_k_cu_1bfc1b364cuda3std3__45__cpo6cbeginE - _ZN34_INTERNAL_b17d8b95_4_k_cu_1bfc1b366thrust24THRUST_300001_SM_1000_NS12placeholders2_3E)
_ZN34_INTERNAL_b17d8b95_4_k_cu_1bfc1b366thrust24THRUST_300001_SM_1000_NS12placeholders2_3E:
	.zero		1
	.type		_ZN34_INTERNAL_b17d8b95_4_k_cu_1bfc1b364cuda3std3__45__cpo6cbeginE,@object
	.size		_ZN34_INTERNAL_b17d8b95_4_k_cu_1bfc1b364cuda3std3__45__cpo6cbeginE,(_ZN34_INTERNAL_b17d8b95_4_k_cu_1bfc1b364cuda3std6ranges3__45__cpo6cbeginE - _ZN34_INTERNAL_b17d8b95_4_k_cu_1bfc1b364cuda3std3__45__cpo6cbeginE)
_ZN34_INTERNAL_b17d8b95_4_k_cu_1bfc1b364cuda3std3__45__cpo6cbeginE:
	.zero		1
	.type		_ZN34_INTERNAL_b17d8b95_4_k_cu_1bfc1b364cuda3std6ranges3__45__cpo6cbeginE,@object
	.size		_ZN34_INTERNAL_b17d8b95_4_k_cu_1bfc1b364cuda3std6ranges3__45__cpo6cbeginE,(_ZN34_INTERNAL_b17d8b95_4_k_cu_1bfc1b366thrust24THRUST_300001_SM_1000_NS12placeholders2_7E - _ZN34_INTERNAL_b17d8b95_4_k_cu_1bfc1b364cuda3std6ranges3__45__cpo6cbeginE)
_ZN34_INTERNAL_b17d8b95_4_k_cu_1bfc1b364cuda3std6ranges3__45__cpo6cbeginE:
	.zero		1
	.type		_ZN34_INTERNAL_b17d8b95_4_k_cu_1bfc1b366thrust24THRUST_300001_SM_1000_NS12placeholders2_7E,@object
	.size		_ZN34_INTERNAL_b17d8b95_4_k_cu_1bfc1b366thrust24THRUST_300001_SM_1000_NS12placeholders2_7E,(_ZN34_INTERNAL_b17d8b95_4_k_cu_1bfc1b364cuda3std3__45__cpo7crbeginE - _ZN34_INTERNAL_b17d8b95_4_k_cu_1bfc1b366thrust24THRUST_300001_SM_1000_NS12placeholders2_7E)
_ZN34_INTERNAL_b17d8b95_4_k_cu_1bfc1b366thrust24THRUST_300001_SM_1000_NS12placeholders2_7E:
	.zero		1
	.type		_ZN34_INTERNAL_b17d8b95_4_k_cu_1bfc1b364cuda3std3__45__cpo7crbeginE,@object
	.size		_ZN34_INTERNAL_b17d8b95_4_k_cu_1bfc1b364cuda3std3__45__cpo7crbeginE,(_ZN34_INTERNAL_b17d8b95_4_k_cu_1bfc1b364cuda3std6ranges3__45__cpo4nextE - _ZN34_INTERNAL_b17d8b95_4_k_cu_1bfc1b364cuda3std3__45__cpo7crbeginE)
_ZN34_INTERNAL_b17d8b95_4_k_cu_1bfc1b364cuda3std3__45__cpo7crbeginE:
	.zero		1
	.type		_ZN34_INTERNAL_b17d8b95_4_k_cu_1bfc1b364cuda3std6ranges3__45__cpo4nextE,@object
	.size		_ZN34_INTERNAL_b17d8b95_4_k_cu_1bfc1b364cuda3std6ranges3__45__cpo4nextE,(_ZN34_INTERNAL_b17d8b95_4_k_cu_1bfc1b364cuda3std6ranges3__45__cpo4swapE - _ZN34_INTERNAL_b17d8b95_4_k_cu_1bfc1b364cuda3std6ranges3__45__cpo4nextE)
_ZN34_INTERNAL_b17d8b95_4_k_cu_1bfc1b364cuda3std6ranges3__45__cpo4nextE:
	.zero		1
	.type		_ZN34_INTERNAL_b17d8b95_4_k_cu_1bfc1b364cuda3std6ranges3__45__cpo4swapE,@object
	.size		_ZN34_INTERNAL_b17d8b95_4_k_cu_1bfc1b364cuda3std6ranges3__45__cpo4swapE,(_ZN34_INTERNAL_b17d8b95_4_k_cu_1bfc1b366thrust24THRUST_300001_SM_1000_NS8cuda_cub10par_nosyncE - _ZN34_INTERNAL_b17d8b95_4_k_cu_1bfc1b364cuda3std6ranges3__45__cpo4swapE)
_ZN34_INTERNAL_b17d8b95_4_k_cu_1bfc1b364cuda3std6ranges3__45__cpo4swapE:
	.zero		1
	.type		_ZN34_INTERNAL_b17d8b95_4_k_cu_1bfc1b366thrust24THRUST_300001_SM_1000_NS8cuda_cub10par_nosyncE,@object
	.size		_ZN34_INTERNAL_b17d8b95_4_k_cu_1bfc1b366thrust24THRUST_300001_SM_1000_NS8cuda_cub10par_nosyncE,(_ZN34_INTERNAL_b17d8b95_4_k_cu_1bfc1b366thrust24THRUST_300001_SM_1000_NS12placeholders2_9E - _ZN34_INTERNAL_b17d8b95_4_k_cu_1bfc1b366thrust24THRUST_300001_SM_1000_NS8cuda_cub10par_nosyncE)
_ZN34_INTERNAL_b17d8b95_4_k_cu_1bfc1b366thrust24THRUST_300001_SM_1000_NS8cuda_cub10par_nosyncE:
	.zero		1
	.type		_ZN34_INTERNAL_b17d8b95_4_k_cu_1bfc1b366thrust24THRUST_300001_SM_1000_NS12placeholders2_9E,@object
	.size		_ZN34_INTERNAL_b17d8b95_4_k_cu_1bfc1b366thrust24THRUST_300001_SM_1000_NS12placeholders2_9E,(_ZN34_INTERNAL_b17d8b95_4_k_cu_1bfc1b364cuda3std3__436_GLOBAL__N__b17d8b95_4_k_cu_1bfc1b366ignoreE - _ZN34_INTERNAL_b17d8b95_4_k_cu_1bfc1b366thrust24THRUST_300001_SM_1000_NS12placeholders2_9E)
_ZN34_INTERNAL_b17d8b95_4_k_cu_1bfc1b366thrust24THRUST_300001_SM_1000_NS12placeholders2_9E:
	.zero		1
	.type		_ZN34_INTERNAL_b17d8b95_4_k_cu_1bfc1b364cuda3std3__436_GLOBAL__N__b17d8b95_4_k_cu_1bfc1b366ignoreE,@object
	.size		_ZN34_INTERNAL_b17d8b95_4_k_cu_1bfc1b364cuda3std3__436_GLOBAL__N__b17d8b95_4_k_cu_1bfc1b366ignoreE,(_ZN34_INTERNAL_b17d8b95_4_k_cu_1bfc1b364cuda3std6ranges3__45__cpo4dataE - _ZN34_INTERNAL_b17d8b95_4_k_cu_1bfc1b364cuda3std3__436_GLOBAL__N__b17d8b95_4_k_cu_1bfc1b366ignoreE)
_ZN34_INTERNAL_b17d8b95_4_k_cu_1bfc1b364cuda3std3__436_GLOBAL__N__b17d8b95_4_k_cu_1bfc1b366ignoreE:
	.zero		1
	.type		_ZN34_INTERNAL_b17d8b95_4_k_cu_1bfc1b364cuda3std6ranges3__45__cpo4dataE,@object
	.size		_ZN34_INTERNAL_b17d8b95_4_k_cu_1bfc1b364cuda3std6ranges3__45__cpo4dataE,(_ZN34_INTERNAL_b17d8b95_4_k_cu_1bfc1b366thrust24THRUST_300001_SM_1000_NS12placeholders2_1E - _ZN34_INTERNAL_b17d8b95_4_k_cu_1bfc1b364cuda3std6ranges3__45__cpo4dataE)
_ZN34_INTERNAL_b17d8b95_4_k_cu_1bfc1b364cuda3std6ranges3__45__cpo4dataE:
	.zero		1
	.type		_ZN34_INTERNAL_b17d8b95_4_k_cu_1bfc1b366thrust24THRUST_300001_SM_1000_NS12placeholders2_1E,@object
	.size		_ZN34_INTERNAL_b17d8b95_4_k_cu_1bfc1b366thrust24THRUST_300001_SM_1000_NS12placeholders2_1E,(_ZN34_INTERNAL_b17d8b95_4_k_cu_1bfc1b364cuda3std3__45__cpo5beginE - _ZN34_INTERNAL_b17d8b95_4_k_cu_1bfc1b366thrust24THRUST_300001_SM_1000_NS12placeholders2_1E)
_ZN34_INTERNAL_b17d8b95_4_k_cu_1bfc1b366thrust24THRUST_300001_SM_1000_NS12placeholders2_1E:
	.zero		1
	.type		_ZN34_INTERNAL_b17d8b95_4_k_cu_1bfc1b364cuda3std3__45__cpo5beginE,@object
	.size		_ZN34_INTERNAL_b17d8b95_4_k_cu_1bfc1b364cuda3std3__45__cpo5beginE,(_ZN34_INTERNAL_b17d8b95_4_k_cu_1bfc1b364cuda3std6ranges3__45__cpo5beginE - _ZN34_INTERNAL_b17d8b95_4_k_cu_1bfc1b364cuda3std3__45__cpo5beginE)
_ZN34_INTERNAL_b17d8b95_4_k_cu_1bfc1b364cuda3std3__45__cpo5beginE:
	.zero		1
	.type		_ZN34_INTERNAL_b17d8b95_4_k_cu_1bfc1b364cuda3std6ranges3__45__cpo5beginE,@object
	.size		_ZN34_INTERNAL_b17d8b95_4_k_cu_1bfc1b364cuda3std6ranges3__45__cpo5beginE,(_ZN34_INTERNAL_b17d8b95_4_k_cu_1bfc1b366thrust24THRUST_300001_SM_1000_NS12placeholders2_5E - _ZN34_INTERNAL_b17d8b95_4_k_cu_1bfc1b364cuda3std6ranges3__45__cpo5beginE)
_ZN34_INTERNAL_b17d8b95_4_k_cu_1bfc1b364cuda3std6ranges3__45__cpo5beginE:
	.zero		1
	.type		_ZN34_INTERNAL_b17d8b95_4_k_cu_1bfc1b366thrust24THRUST_300001_SM_1000_NS12placeholders2_5E,@object
	.size		_ZN34_INTERNAL_b17d8b95_4_k_cu_1bfc1b366thrust24THRUST_300001_SM_1000_NS12placeholders2_5E,(_ZN34_INTERNAL_b17d8b95_4_k_cu_1bfc1b364cuda3std3__45__cpo6rbeginE - _ZN34_INTERNAL_b17d8b95_4_k_cu_1bfc1b366thrust24THRUST_300001_SM_1000_NS12placeholders2_5E)
_ZN34_INTERNAL_b17d8b95_4_k_cu_1bfc1b366thrust24THRUST_300001_SM_1000_NS12placeholders2_5E:
	.zero		1
	.type		_ZN34_INTERNAL_b17d8b95_4_k_cu_1bfc1b364cuda3std3__45__cpo6rbeginE,@object
	.size		_ZN34_INTERNAL_b17d8b95_4_k_cu_1bfc1b364cuda3std3__45__cpo6rbeginE,(_ZN34_INTERNAL_b17d8b95_4_k_cu_1bfc1b364cuda3std6ranges3__45__cpo7advanceE - _ZN34_INTERNAL_b17d8b95_4_k_cu_1bfc1b364cuda3std3__45__cpo6rbeginE)
_ZN34_INTERNAL_b17d8b95_4_k_cu_1bfc1b364cuda3std3__45__cpo6rbeginE:
	.zero		1
	.type		_ZN34_INTERNAL_b17d8b95_4_k_cu_1bfc1b364cuda3std6ranges3__45__cpo7advanceE,@object
	.size		_ZN34_INTERNAL_b17d8b95_4_k_cu_1bfc1b364cuda3std6ranges3__45__cpo7advanceE,(_ZN34_INTERNAL_b17d8b95_4_k_cu_1bfc1b364cuda3std3__47nulloptE - _ZN34_INTERNAL_b17d8b95_4_k_cu_1bfc1b364cuda3std6ranges3__45__cpo7advanceE)
_ZN34_INTERNAL_b17d8b95_4_k_cu_1bfc1b364cuda3std6ranges3__45__cpo7advanceE:
	.zero		1
	.type		_ZN34_INTERNAL_b17d8b95_4_k_cu_1bfc1b364cuda3std3__47nulloptE,@object
	.size		_ZN34_INTERNAL_b17d8b95_4_k_cu_1bfc1b364cuda3std3__47nulloptE,(_ZN34_INTERNAL_b17d8b95_4_k_cu_1bfc1b364cuda3std6ranges3__45__cpo8distanceE - _ZN34_INTERNAL_b17d8b95_4_k_cu_1bfc1b364cuda3std3__47nulloptE)
_ZN34_INTERNAL_b17d8b95_4_k_cu_1bfc1b364cuda3std3__47nulloptE:
	.zero		1
	.type		_ZN34_INTERNAL_b17d8b95_4_k_cu_1bfc1b364cuda3std6ranges3__45__cpo8distanceE,@object
	.size		_ZN34_INTERNAL_b17d8b95_4_k_cu_1bfc1b364cuda3std6ranges3__45__cpo8distanceE,(_ZN34_INTERNAL_b17d8b95_4_k_cu_1bfc1b366thrust24THRUST_300001_SM_1000_NS12placeholders3_10E - _ZN34_INTERNAL_b17d8b95_4_k_cu_1bfc1b364cuda3std6ranges3__45__cpo8distanceE)
_ZN34_INTERNAL_b17d8b95_4_k_cu_1bfc1b364cuda3std6ranges3__45__cpo8distanceE:
	.zero		1
	.type		_ZN34_INTERNAL_b17d8b95_4_k_cu_1bfc1b366thrust24THRUST_300001_SM_1000_NS12placeholders3_10E,@object
	.size		_ZN34_INTERNAL_b17d8b95_4_k_cu_1bfc1b366thrust24THRUST_300001_SM_1000_NS12placeholders3_10E,(_ZN34_INTERNAL_b17d8b95_4_k_cu_1bfc1b364cuda3std3__419piecewise_constructE - _ZN34_INTERNAL_b17d8b95_4_k_cu_1bfc1b366thrust24THRUST_300001_SM_1000_NS12placeholders3_10E)
_ZN34_INTERNAL_b17d8b95_4_k_cu_1bfc1b366thrust24THRUST_300001_SM_1000_NS12placeholders3_10E:
	.zero		1
	.type		_ZN34_INTERNAL_b17d8b95_4_k_cu_1bfc1b364cuda3std3__419piecewise_constructE,@object
	.size		_ZN34_INTERNAL_b17d8b95_4_k_cu_1bfc1b364cuda3std3__419piecewise_constructE,(_ZN34_INTERNAL_b17d8b95_4_k_cu_1bfc1b364cuda3std6ranges3__45__cpo5cdataE - _ZN34_INTERNAL_b17d8b95_4_k_cu_1bfc1b364cuda3std3__419piecewise_constructE)
_ZN34_INTERNAL_b17d8b95_4_k_cu_1bfc1b364cuda3std3__419piecewise_constructE:
	.zero		1
	.type		_ZN34_INTERNAL_b17d8b95_4_k_cu_1bfc1b364cuda3std6ranges3__45__cpo5cdataE,@object
	.size		_ZN34_INTERNAL_b17d8b95_4_k_cu_1bfc1b364cuda3std6ranges3__45__cpo5cdataE,(_ZN34_INTERNAL_b17d8b95_4_k_cu_1bfc1b366thrust24THRUST_300001_SM_1000_NS12placeholders2_2E - _ZN34_INTERNAL_b17d8b95_4_k_cu_1bfc1b364cuda3std6ranges3__45__cpo5cdataE)
_ZN34_INTERNAL_b17d8b95_4_k_cu_1bfc1b364cuda3std6ranges3__45__cpo5cdataE:
	.zero		1
	.type		_ZN34_INTERNAL_b17d8b95_4_k_cu_1bfc1b366thrust24THRUST_300001_SM_1000_NS12placeholders2_2E,@object
	.size		_ZN34_INTERNAL_b17d8b95_4_k_cu_1bfc1b366thrust24THRUST_300001_SM_1000_NS12placeholders2_2E,(_ZN34_INTERNAL_b17d8b95_4_k_cu_1bfc1b364cuda3std3__45__cpo3endE - _ZN34_INTERNAL_b17d8b95_4_k_cu_1bfc1b366thrust24THRUST_300001_SM_1000_NS12placeholders2_2E)
_ZN34_INTERNAL_b17d8b95_4_k_cu_1bfc1b366thrust24THRUST_300001_SM_1000_NS12placeholders2_2E:
	.zero		1
	.type		_ZN34_INTERNAL_b17d8b95_4_k_cu_1bfc1b364cuda3std3__45__cpo3endE,@object
	.size		_ZN34_INTERNAL_b17d8b95_4_k_cu_1bfc1b364cuda3std3__45__cpo3endE,(_ZN34_INTERNAL_b17d8b95_4_k_cu_1bfc1b364cuda3std6ranges3__45__cpo3endE - _ZN34_INTERNAL_b17d8b95_4_k_cu_1bfc1b364cuda3std3__45__cpo3endE)
_ZN34_INTERNAL_b17d8b95_4_k_cu_1bfc1b364cuda3std3__45__cpo3endE:
	.zero		1
	.type		_ZN34_INTERNAL_b17d8b95_4_k_cu_1bfc1b364cuda3std6ranges3__45__cpo3endE,@object
	.size		_ZN34_INTERNAL_b17d8b95_4_k_cu_1bfc1b364cuda3std6ranges3__45__cpo3endE,(_ZN34_INTERNAL_b17d8b95_4_k_cu_1bfc1b366thrust24THRUST_300001_SM_1000_NS12placeholders2_6E - _ZN34_INTERNAL_b17d8b95_4_k_cu_1bfc1b364cuda3std6ranges3__45__cpo3endE)
_ZN34_INTERNAL_b17d8b95_4_k_cu_1bfc1b364cuda3std6ranges3__45__cpo3endE:
	.zero		1
	.type		_ZN34_INTERNAL_b17d8b95_4_k_cu_1bfc1b366thrust24THRUST_300001_SM_1000_NS12placeholders2_6E,@object
	.size		_ZN34_INTERNAL_b17d8b95_4_k_cu_1bfc1b366thrust24THRUST_300001_SM_1000_NS12placeholders2_6E,(_ZN34_INTERNAL_b17d8b95_4_k_cu_1bfc1b364cuda3std3__45__cpo4rendE - _ZN34_INTERNAL_b17d8b95_4_k_cu_1bfc1b366thrust24THRUST_300001_SM_1000_NS12placeholders2_6E)
_ZN34_INTERNAL_b17d8b95_4_k_cu_1bfc1b366thrust24THRUST_300001_SM_1000_NS12placeholders2_6E:
	.zero		1
	.type		_ZN34_INTERNAL_b17d8b95_4_k_cu_1bfc1b364cuda3std3__45__cpo4rendE,@object
	.size		_ZN34_INTERNAL_b17d8b95_4_k_cu_1bfc1b364cuda3std3__45__cpo4rendE,(_ZN34_INTERNAL_b17d8b95_4_k_cu_1bfc1b364cuda3std6ranges3__45__cpo9iter_swapE - _ZN34_INTERNAL_b17d8b95_4_k_cu_1bfc1b364cuda3std3__45__cpo4rendE)
_ZN34_INTERNAL_b17d8b95_4_k_cu_1bfc1b364cuda3std3__45__cpo4rendE:
	.zero		1
	.type		_ZN34_INTERNAL_b17d8b95_4_k_cu_1bfc1b364cuda3std6ranges3__45__cpo9iter_swapE,@object
	.size		_ZN34_INTERNAL_b17d8b95_4_k_cu_1bfc1b364cuda3std6ranges3__45__cpo9iter_swapE,(_ZN34_INTERNAL_b17d8b95_4_k_cu_1bfc1b364cuda3std3__48unexpectE - _ZN34_INTERNAL_b17d8b95_4_k_cu_1bfc1b364cuda3std6ranges3__45__cpo9iter_swapE)
_ZN34_INTERNAL_b17d8b95_4_k_cu_1bfc1b364cuda3std6ranges3__45__cpo9iter_swapE:
	.zero		1
	.type		_ZN34_INTERNAL_b17d8b95_4_k_cu_1bfc1b364cuda3std3__48unexpectE,@object
	.size		_ZN34_INTERNAL_b17d8b95_4_k_cu_1bfc1b364cuda3std3__48unexpectE,(_ZN34_INTERNAL_b17d8b95_4_k_cu_1bfc1b366thrust24THRUST_300001_SM_1000_NS8cuda_cub3parE - _ZN34_INTERNAL_b17d8b95_4_k_cu_1bfc1b364cuda3std3__48unexpectE)
_ZN34_INTERNAL_b17d8b95_4_k_cu_1bfc1b364cuda3std3__48unexpectE:
	.zero		1
	.type		_ZN34_INTERNAL_b17d8b95_4_k_cu_1bfc1b366thrust24THRUST_300001_SM_1000_NS8cuda_cub3parE,@object
	.size		_ZN34_INTERNAL_b17d8b95_4_k_cu_1bfc1b366thrust24THRUST_300001_SM_1000_NS8cuda_cub3parE,(_ZN34_INTERNAL_b17d8b95_4_k_cu_1bfc1b366thrust24THRUST_300001_SM_1000_NS12placeholders2_4E - _ZN34_INTERNAL_b17d8b95_4_k_cu_1bfc1b366thrust24THRUST_300001_SM_1000_NS8cuda_cub3parE)
_ZN34_INTERNAL_b17d8b95_4_k_cu_1bfc1b366thrust24THRUST_300001_SM_1000_NS8cuda_cub3parE:
	.zero		1
	.type		_ZN34_INTERNAL_b17d8b95_4_k_cu_1bfc1b366thrust24THRUST_300001_SM_1000_NS12placeholders2_4E,@object
	.size		_ZN34_INTERNAL_b17d8b95_4_k_cu_1bfc1b366thrust24THRUST_300001_SM_1000_NS12placeholders2_4E,(_ZN34_INTERNAL_b17d8b95_4_k_cu_1bfc1b364cuda3std3__45__cpo4cendE - _ZN34_INTERNAL_b17d8b95_4_k_cu_1bfc1b366thrust24THRUST_300001_SM_1000_NS12placeholders2_4E)
_ZN34_INTERNAL_b17d8b95_4_k_cu_1bfc1b366thrust24THRUST_300001_SM_1000_NS12placeholders2_4E:
	.zero		1
	.type		_ZN34_INTERNAL_b17d8b95_4_k_cu_1bfc1b364cuda3std3__45__cpo4cendE,@object
	.size		_ZN34_INTERNAL_b17d8b95_4_k_cu_1bfc1b364cuda3std3__45__cpo4cendE,(_ZN34_INTERNAL_b17d8b95_4_k_cu_1bfc1b364cuda3std6ranges3__45__cpo4cendE - _ZN34_INTERNAL_b17d8b95_4_k_cu_1bfc1b364cuda3std3__45__cpo4cendE)
_ZN34_INTERNAL_b17d8b95_4_k_cu_1bfc1b364cuda3std3__45__cpo4cendE:
	.zero		1
	.type		_ZN34_INTERNAL_b17d8b95_4_k_cu_1bfc1b364cuda3std6ranges3__45__cpo4cendE,@object
	.size		_ZN34_INTERNAL_b17d8b95_4_k_cu_1bfc1b364cuda3std6ranges3__45__cpo4cendE,(_ZN34_INTERNAL_b17d8b95_4_k_cu_1bfc1b364cuda3std3__420unreachable_sentinelE - _ZN34_INTERNAL_b17d8b95_4_k_cu_1bfc1b364cuda3std6ranges3__45__cpo4cendE)
_ZN34_INTERNAL_b17d8b95_4_k_cu_1bfc1b364cuda3std6ranges3__45__cpo4cendE:
	.zero		1
	.type		_ZN34_INTERNAL_b17d8b95_4_k_cu_1bfc1b364cuda3std3__420unreachable_sentinelE,@object
	.size		_ZN34_INTERNAL_b17d8b95_4_k_cu_1bfc1b364cuda3std3__420unreachable_sentinelE,(_ZN34_INTERNAL_b17d8b95_4_k_cu_1bfc1b364cuda3std6ranges3__45__cpo5ssizeE - _ZN34_INTERNAL_b17d8b95_4_k_cu_1bfc1b364cuda3std3__420unreachable_sentinelE)
_ZN34_INTERNAL_b17d8b95_4_k_cu_1bfc1b364cuda3std3__420unreachable_sentinelE:
	.zero		1
	.type		_ZN34_INTERNAL_b17d8b95_4_k_cu_1bfc1b364cuda3std6ranges3__45__cpo5ssizeE,@object
	.size		_ZN34_INTERNAL_b17d8b95_4_k_cu_1bfc1b364cuda3std6ranges3__45__cpo5ssizeE,(_ZN34_INTERNAL_b17d8b95_4_k_cu_1bfc1b366thrust24THRUST_300001_SM_1000_NS12placeholders2_8E - _ZN34_INTERNAL_b17d8b95_4_k_cu_1bfc1b364cuda3std6ranges3__45__cpo5ssizeE)
_ZN34_INTERNAL_b17d8b95_4_k_cu_1bfc1b364cuda3std6ranges3__45__cpo5ssizeE:
	.zero		1
	.type		_ZN34_INTERNAL_b17d8b95_4_k_cu_1bfc1b366thrust24THRUST_300001_SM_1000_NS12placeholders2_8E,@object
	.size		_ZN34_INTERNAL_b17d8b95_4_k_cu_1bfc1b366thrust24THRUST_300001_SM_1000_NS12placeholders2_8E,(_ZN34_INTERNAL_b17d8b95_4_k_cu_1bfc1b364cuda3std3__45__cpo5crendE - _ZN34_INTERNAL_b17d8b95_4_k_cu_1bfc1b366thrust24THRUST_300001_SM_1000_NS12placeholders2_8E)
_ZN34_INTERNAL_b17d8b95_4_k_cu_1bfc1b366thrust24THRUST_300001_SM_1000_NS12placeholders2_8E:
	.zero		1
	.type		_ZN34_INTERNAL_b17d8b95_4_k_cu_1bfc1b364cuda3std3__45__cpo5crendE,@object
	.size		_ZN34_INTERNAL_b17d8b95_4_k_cu_1bfc1b364cuda3std3__45__cpo5crendE,(_ZN34_INTERNAL_b17d8b95_4_k_cu_1bfc1b364cuda3std6ranges3__45__cpo4prevE - _ZN34_INTERNAL_b17d8b95_4_k_cu_1bfc1b364cuda3std3__45__cpo5crendE)
_ZN34_INTERNAL_b17d8b95_4_k_cu_1bfc1b364cuda3std3__45__cpo5crendE:
	.zero		1
	.type		_ZN34_INTERNAL_b17d8b95_4_k_cu_1bfc1b364cuda3std6ranges3__45__cpo4prevE,@object
	.size		_ZN34_INTERNAL_b17d8b95_4_k_cu_1bfc1b364cuda3std6ranges3__45__cpo4prevE,(_ZN34_INTERNAL_b17d8b95_4_k_cu_1bfc1b364cuda3std6ranges3__45__cpo9iter_moveE - _ZN34_INTERNAL_b17d8b95_4_k_cu_1bfc1b364cuda3std6ranges3__45__cpo4prevE)
_ZN34_INTERNAL_b17d8b95_4_k_cu_1bfc1b364cuda3std6ranges3__45__cpo4prevE:
	.zero		1
	.type		_ZN34_INTERNAL_b17d8b95_4_k_cu_1bfc1b364cuda3std6ranges3__45__cpo9iter_moveE,@object
	.size		_ZN34_INTERNAL_b17d8b95_4_k_cu_1bfc1b364cuda3std6ranges3__45__cpo9iter_moveE,(_ZN34_INTERNAL_b17d8b95_4_k_cu_1bfc1b366thrust24THRUST_300001_SM_1000_NS6system6detail10sequential3seqE - _ZN34_INTERNAL_b17d8b95_4_k_cu_1bfc1b364cuda3std6ranges3__45__cpo9iter_moveE)
_ZN34_INTERNAL_b17d8b95_4_k_cu_1bfc1b364cuda3std6ranges3__45__cpo9iter_moveE:
	.zero		1
	.type		_ZN34_INTERNAL_b17d8b95_4_k_cu_1bfc1b366thrust24THRUST_300001_SM_1000_NS6system6detail10sequential3seqE,@object
	.size		_ZN34_INTERNAL_b17d8b95_4_k_cu_1bfc1b366thrust24THRUST_300001_SM_1000_NS6system6detail10sequential3seqE,(.L_31 - _ZN34_INTERNAL_b17d8b95_4_k_cu_1bfc1b366thrust24THRUST_300001_SM_1000_NS6system6detail10sequential3seqE)
_ZN34_INTERNAL_b17d8b95_4_k_cu_1bfc1b366thrust24THRUST_300001_SM_1000_NS6system6detail10sequential3seqE:
	.zero		1
.L_31:


//--------------------- .nv.constant0._ZN3cub18CUB_300001_SM_10006detail9transform16transform_kernelINS2_10policy_hubILb1EN4cuda3std3__45tupleIJN6thrust24THRUST_300001_SM_1000_NS6detail15normal_iteratorINSA_10device_ptrIfEEEESF_EEEE10policy1000El13saxpy_functorSF_JPfSK_EEEvT0_iT1_T2_DpNS2_10kernel_argIT3_EE --------------------------
	.section	.nv.constant0._ZN3cub18CUB_300001_SM_10006detail9transform16transform_kernelINS2_10policy_hubILb1EN4cuda3std3__45tupleIJN6thrust24THRUST_300001_SM_1000_NS6detail15normal_iteratorINSA_10device_ptrIfEEEESF_EEEE10policy1000El13saxpy_functorSF_JPfSK_EEEvT0_iT1_T2_DpNS2_10kernel_argIT3_EE,"a",@progbits
	.sectionflags	@""
	.align	4
.nv.constant0._ZN3cub18CUB_300001_SM_10006detail9transform16transform_kernelINS2_10policy_hubILb1EN4cuda3std3__45tupleIJN6thrust24THRUST_300001_SM_1000_NS6detail15normal_iteratorINSA_10device_ptrIfEEEESF_EEEE10policy1000El13saxpy_functorSF_JPfSK_EEEvT0_iT1_T2_DpNS2_10kernel_argIT3_EE:
	.zero		952


//--------------------- .nv.constant0._ZN3cub18CUB_300001_SM_10006detail9transform16transform_kernelINS2_10policy_hubILb1EN4cuda3std3__45tupleIJN6thrust24THRUST_300001_SM_1000_NS6detail15normal_iteratorINSA_10device_ptrIfEEEESF_EEEE10policy1000Ei13saxpy_functorSF_JPfSK_EEEvT0_iT1_T2_DpNS2_10kernel_argIT3_EE --------------------------
	.section	.nv.constant0._ZN3cub18CUB_300001_SM_10006detail9transform16transform_kernelINS2_10policy_hubILb1EN4cuda3std3__45tupleIJN6thrust24THRUST_300001_SM_1000_NS6detail15normal_iteratorINSA_10device_ptrIfEEEESF_EEEE10policy1000Ei13saxpy_functorSF_JPfSK_EEEvT0_iT1_T2_DpNS2_10kernel_argIT3_EE,"a",@progbits
	.sectionflags	@""
	.align	4
.nv.constant0._ZN3cub18CUB_300001_SM_10006detail9transform16transform_kernelINS2_10policy_hubILb1EN4cuda3std3__45tupleIJN6thrust24THRUST_300001_SM_1000_NS6detail15normal_iteratorINSA_10device_ptrIfEEEESF_EEEE10policy1000Ei13saxpy_functorSF_JPfSK_EEEvT0_iT1_T2_DpNS2_10kernel_argIT3_EE:
	.zero		952


//--------------------- .nv.constant0._ZN3cub18CUB_300001_SM_10006detail11EmptyKernelIvEEvv --------------------------
	.section	.nv.constant0._ZN3cub18CUB_300001_SM_10006detail11EmptyKernelIvEEvv,"a",@progbits
	.sectionflags	@""
	.align	4
.nv.constant0._ZN3cub18CUB_300001_SM_10006detail11EmptyKernelIvEEvv:
	.zero		896


//--------------------- SYMBOLS --------------------------

	.type		.nv.reservedSmem.offset0,@object
	.size		.nv.reservedSmem.offset0,0x4
